//
// Generated by NVIDIA NVVM Compiler
//
// Compiler Build ID: CL-36424714
// Cuda compilation tools, release 13.0, V13.0.88
// Based on NVVM 20.0.0
//

.version 9.0
.target sm_100
.address_size 64

	// .globl	_Z12countSquaresiibPiPA16384_c
.extern .func  (.param .b32 func_retval0) vprintf
(
	.param .b64 vprintf_param_0,
	.param .b64 vprintf_param_1
)
;
.global .align 1 .b8 $str[7] = {37, 100, 32, 37, 100, 10};

.visible .entry _Z12countSquaresiibPiPA16384_c(
	.param .u32 _Z12countSquaresiibPiPA16384_c_param_0,
	.param .u32 _Z12countSquaresiibPiPA16384_c_param_1,
	.param .u8 _Z12countSquaresiibPiPA16384_c_param_2,
	.param .u64 .ptr .align 1 _Z12countSquaresiibPiPA16384_c_param_3,
	.param .u64 .ptr .align 1 _Z12countSquaresiibPiPA16384_c_param_4
)
{
	.local .align 8 .b8 	__local_depot0[8];
	.reg .b64 	%SP;
	.reg .b64 	%SPL;
	.reg .pred 	%p<425>;
	.reg .b16 	%rs<846>;
	.reg .b32 	%r<44>;
	.reg .b64 	%rd<23>;

	mov.u64 	%SPL, __local_depot0;
	cvta.local.u64 	%SP, %SPL;
	ld.param.u32 	%r22, [_Z12countSquaresiibPiPA16384_c_param_0];
	ld.param.u32 	%r20, [_Z12countSquaresiibPiPA16384_c_param_1];
	ld.param.s8 	%rs105, [_Z12countSquaresiibPiPA16384_c_param_2];
	mov.u32 	%r23, %ntid.x;
	mov.u32 	%r24, %ctaid.x;
	mov.u32 	%r25, %tid.x;
	mad.lo.s32 	%r1, %r23, %r24, %r25;
	add.s32 	%r2, %r1, 5;
	setp.ge.s32 	%p1, %r2, %r22;
	setp.lt.s32 	%p2, %r20, 1;
	mov.b32 	%r42, 0;
	or.pred  	%p3, %p1, %p2;
	@%p3 bra 	$L__BB0_15;
	setp.eq.s16 	%p4, %rs105, 0;
	@%p4 bra 	$L__BB0_9;
	mov.b32 	%r39, 0;
	add.u64 	%rd8, %SP, 0;
	mov.u64 	%rd10, $str;
	mov.u32 	%r42, %r39;
$L__BB0_3:
	add.s32 	%r27, %r39, 6;
	setp.gt.s32 	%p5, %r27, %r20;
	@%p5 bra 	$L__BB0_8;
	mov.b16 	%rs845, 97;
	mov.b16 	%rs844, 98;
	mov.b16 	%rs843, 99;
	mov.b16 	%rs842, 100;
	mov.b16 	%rs841, 101;
	mov.b16 	%rs840, 102;
	mov.b16 	%rs839, 103;
	mov.b16 	%rs838, 104;
	mov.b16 	%rs837, 105;
	mov.b16 	%rs836, 106;
	mov.b16 	%rs835, 107;
	mov.b16 	%rs834, 108;
	mov.b16 	%rs833, 109;
	mov.b16 	%rs832, 110;
	mov.b16 	%rs831, 111;
	mov.b16 	%rs830, 112;
	mov.b16 	%rs829, 113;
	mov.b16 	%rs828, 114;
	mov.b16 	%rs827, 115;
	mov.b16 	%rs826, 116;
	mov.b16 	%rs825, 117;
	mov.b16 	%rs824, 118;
	mov.b16 	%rs823, 119;
	mov.b16 	%rs822, 120;
	mov.b16 	%rs821, 121;
	mov.b16 	%rs820, 122;
	cvt.u64.u32 	%rd3, %r39;
	mov.u32 	%r41, %r1;
$L__BB0_5:
	ld.param.u64 	%rd21, [_Z12countSquaresiibPiPA16384_c_param_4];
	cvta.to.global.u64 	%rd4, %rd21;
	mul.wide.s32 	%rd5, %r41, 16384;
	add.s64 	%rd6, %rd4, %rd5;
	add.s64 	%rd7, %rd6, %rd3;
	ld.global.u8 	%rs132, [%rd7];
	and.b16  	%rs133, %rs845, 255;
	setp.eq.s16 	%p6, %rs132, %rs133;
	selp.b16 	%rs134, 48, %rs845, %p6;
	and.b16  	%rs135, %rs134, 255;
	and.b16  	%rs136, %rs844, 255;
	setp.eq.s16 	%p7, %rs132, %rs136;
	selp.b16 	%rs137, 48, %rs844, %p7;
	and.b16  	%rs138, %rs137, 255;
	and.b16  	%rs139, %rs843, 255;
	setp.eq.s16 	%p8, %rs132, %rs139;
	selp.b16 	%rs140, 48, %rs843, %p8;
	and.b16  	%rs141, %rs140, 255;
	and.b16  	%rs142, %rs842, 255;
	setp.eq.s16 	%p9, %rs132, %rs142;
	selp.b16 	%rs143, 48, %rs842, %p9;
	and.b16  	%rs144, %rs143, 255;
	and.b16  	%rs145, %rs841, 255;
	setp.eq.s16 	%p10, %rs132, %rs145;
	selp.b16 	%rs146, 48, %rs841, %p10;
	and.b16  	%rs147, %rs146, 255;
	and.b16  	%rs148, %rs840, 255;
	setp.eq.s16 	%p11, %rs132, %rs148;
	selp.b16 	%rs149, 48, %rs840, %p11;
	and.b16  	%rs150, %rs149, 255;
	and.b16  	%rs151, %rs839, 255;
	setp.eq.s16 	%p12, %rs132, %rs151;
	selp.b16 	%rs152, 48, %rs839, %p12;
	and.b16  	%rs153, %rs152, 255;
	and.b16  	%rs154, %rs838, 255;
	setp.eq.s16 	%p13, %rs132, %rs154;
	selp.b16 	%rs155, 48, %rs838, %p13;
	and.b16  	%rs156, %rs155, 255;
	and.b16  	%rs157, %rs837, 255;
	setp.eq.s16 	%p14, %rs132, %rs157;
	selp.b16 	%rs158, 48, %rs837, %p14;
	and.b16  	%rs159, %rs158, 255;
	and.b16  	%rs160, %rs836, 255;
	setp.eq.s16 	%p15, %rs132, %rs160;
	selp.b16 	%rs161, 48, %rs836, %p15;
	and.b16  	%rs162, %rs161, 255;
	and.b16  	%rs163, %rs835, 255;
	setp.eq.s16 	%p16, %rs132, %rs163;
	selp.b16 	%rs164, 48, %rs835, %p16;
	and.b16  	%rs165, %rs164, 255;
	and.b16  	%rs166, %rs834, 255;
	setp.eq.s16 	%p17, %rs132, %rs166;
	selp.b16 	%rs167, 48, %rs834, %p17;
	and.b16  	%rs168, %rs167, 255;
	and.b16  	%rs169, %rs833, 255;
	setp.eq.s16 	%p18, %rs132, %rs169;
	selp.b16 	%rs170, 48, %rs833, %p18;
	and.b16  	%rs171, %rs170, 255;
	and.b16  	%rs172, %rs832, 255;
	setp.eq.s16 	%p19, %rs132, %rs172;
	selp.b16 	%rs173, 48, %rs832, %p19;
	and.b16  	%rs174, %rs173, 255;
	and.b16  	%rs175, %rs831, 255;
	setp.eq.s16 	%p20, %rs132, %rs175;
	selp.b16 	%rs176, 48, %rs831, %p20;
	and.b16  	%rs177, %rs176, 255;
	and.b16  	%rs178, %rs830, 255;
	setp.eq.s16 	%p21, %rs132, %rs178;
	selp.b16 	%rs179, 48, %rs830, %p21;
	and.b16  	%rs180, %rs179, 255;
	and.b16  	%rs181, %rs829, 255;
	setp.eq.s16 	%p22, %rs132, %rs181;
	selp.b16 	%rs182, 48, %rs829, %p22;
	and.b16  	%rs183, %rs182, 255;
	and.b16  	%rs184, %rs828, 255;
	setp.eq.s16 	%p23, %rs132, %rs184;
	selp.b16 	%rs185, 48, %rs828, %p23;
	and.b16  	%rs186, %rs185, 255;
	and.b16  	%rs187, %rs827, 255;
	setp.eq.s16 	%p24, %rs132, %rs187;
	selp.b16 	%rs188, 48, %rs827, %p24;
	and.b16  	%rs189, %rs188, 255;
	and.b16  	%rs190, %rs826, 255;
	setp.eq.s16 	%p25, %rs132, %rs190;
	selp.b16 	%rs191, 48, %rs826, %p25;
	and.b16  	%rs192, %rs191, 255;
	and.b16  	%rs193, %rs825, 255;
	setp.eq.s16 	%p26, %rs132, %rs193;
	selp.b16 	%rs194, 48, %rs825, %p26;
	and.b16  	%rs195, %rs194, 255;
	and.b16  	%rs196, %rs824, 255;
	setp.eq.s16 	%p27, %rs132, %rs196;
	selp.b16 	%rs197, 48, %rs824, %p27;
	and.b16  	%rs198, %rs197, 255;
	and.b16  	%rs199, %rs823, 255;
	setp.eq.s16 	%p28, %rs132, %rs199;
	selp.b16 	%rs200, 48, %rs823, %p28;
	and.b16  	%rs201, %rs200, 255;
	and.b16  	%rs202, %rs822, 255;
	setp.eq.s16 	%p29, %rs132, %rs202;
	selp.b16 	%rs203, 48, %rs822, %p29;
	and.b16  	%rs204, %rs203, 255;
	and.b16  	%rs205, %rs821, 255;
	setp.eq.s16 	%p30, %rs132, %rs205;
	selp.b16 	%rs206, 48, %rs821, %p30;
	and.b16  	%rs207, %rs206, 255;
	and.b16  	%rs208, %rs820, 255;
	setp.eq.s16 	%p31, %rs132, %rs208;
	selp.b16 	%rs209, 48, %rs820, %p31;
	and.b16  	%rs210, %rs209, 255;
	ld.global.u8 	%rs211, [%rd7+1];
	setp.eq.s16 	%p32, %rs211, %rs135;
	selp.b16 	%rs212, 48, %rs134, %p32;
	and.b16  	%rs213, %rs212, 255;
	setp.eq.s16 	%p33, %rs211, %rs138;
	selp.b16 	%rs214, 48, %rs137, %p33;
	and.b16  	%rs215, %rs214, 255;
	setp.eq.s16 	%p34, %rs211, %rs141;
	selp.b16 	%rs216, 48, %rs140, %p34;
	and.b16  	%rs217, %rs216, 255;
	setp.eq.s16 	%p35, %rs211, %rs144;
	selp.b16 	%rs218, 48, %rs143, %p35;
	and.b16  	%rs219, %rs218, 255;
	setp.eq.s16 	%p36, %rs211, %rs147;
	selp.b16 	%rs220, 48, %rs146, %p36;
	and.b16  	%rs221, %rs220, 255;
	setp.eq.s16 	%p37, %rs211, %rs150;
	selp.b16 	%rs222, 48, %rs149, %p37;
	and.b16  	%rs223, %rs222, 255;
	setp.eq.s16 	%p38, %rs211, %rs153;
	selp.b16 	%rs224, 48, %rs152, %p38;
	and.b16  	%rs225, %rs224, 255;
	setp.eq.s16 	%p39, %rs211, %rs156;
	selp.b16 	%rs226, 48, %rs155, %p39;
	and.b16  	%rs227, %rs226, 255;
	setp.eq.s16 	%p40, %rs211, %rs159;
	selp.b16 	%rs228, 48, %rs158, %p40;
	and.b16  	%rs229, %rs228, 255;
	setp.eq.s16 	%p41, %rs211, %rs162;
	selp.b16 	%rs230, 48, %rs161, %p41;
	and.b16  	%rs231, %rs230, 255;
	setp.eq.s16 	%p42, %rs211, %rs165;
	selp.b16 	%rs232, 48, %rs164, %p42;
	and.b16  	%rs233, %rs232, 255;
	setp.eq.s16 	%p43, %rs211, %rs168;
	selp.b16 	%rs234, 48, %rs167, %p43;
	and.b16  	%rs235, %rs234, 255;
	setp.eq.s16 	%p44, %rs211, %rs171;
	selp.b16 	%rs236, 48, %rs170, %p44;
	and.b16  	%rs237, %rs236, 255;
	setp.eq.s16 	%p45, %rs211, %rs174;
	selp.b16 	%rs238, 48, %rs173, %p45;
	and.b16  	%rs239, %rs238, 255;
	setp.eq.s16 	%p46, %rs211, %rs177;
	selp.b16 	%rs240, 48, %rs176, %p46;
	and.b16  	%rs241, %rs240, 255;
	setp.eq.s16 	%p47, %rs211, %rs180;
	selp.b16 	%rs242, 48, %rs179, %p47;
	and.b16  	%rs243, %rs242, 255;
	setp.eq.s16 	%p48, %rs211, %rs183;
	selp.b16 	%rs244, 48, %rs182, %p48;
	and.b16  	%rs245, %rs244, 255;
	setp.eq.s16 	%p49, %rs211, %rs186;
	selp.b16 	%rs246, 48, %rs185, %p49;
	and.b16  	%rs247, %rs246, 255;
	setp.eq.s16 	%p50, %rs211, %rs189;
	selp.b16 	%rs248, 48, %rs188, %p50;
	and.b16  	%rs249, %rs248, 255;
	setp.eq.s16 	%p51, %rs211, %rs192;
	selp.b16 	%rs250, 48, %rs191, %p51;
	and.b16  	%rs251, %rs250, 255;
	setp.eq.s16 	%p52, %rs211, %rs195;
	selp.b16 	%rs252, 48, %rs194, %p52;
	and.b16  	%rs253, %rs252, 255;
	setp.eq.s16 	%p53, %rs211, %rs198;
	selp.b16 	%rs254, 48, %rs197, %p53;
	and.b16  	%rs255, %rs254, 255;
	setp.eq.s16 	%p54, %rs211, %rs201;
	selp.b16 	%rs256, 48, %rs200, %p54;
	and.b16  	%rs257, %rs256, 255;
	setp.eq.s16 	%p55, %rs211, %rs204;
	selp.b16 	%rs258, 48, %rs203, %p55;
	and.b16  	%rs259, %rs258, 255;
	setp.eq.s16 	%p56, %rs211, %rs207;
	selp.b16 	%rs260, 48, %rs206, %p56;
	and.b16  	%rs261, %rs260, 255;
	setp.eq.s16 	%p57, %rs211, %rs210;
	selp.b16 	%rs262, 48, %rs209, %p57;
	and.b16  	%rs263, %rs262, 255;
	ld.global.u8 	%rs264, [%rd7+2];
	setp.eq.s16 	%p58, %rs264, %rs213;
	selp.b16 	%rs265, 48, %rs212, %p58;
	and.b16  	%rs266, %rs265, 255;
	setp.eq.s16 	%p59, %rs264, %rs215;
	selp.b16 	%rs267, 48, %rs214, %p59;
	and.b16  	%rs268, %rs267, 255;
	setp.eq.s16 	%p60, %rs264, %rs217;
	selp.b16 	%rs269, 48, %rs216, %p60;
	and.b16  	%rs270, %rs269, 255;
	setp.eq.s16 	%p61, %rs264, %rs219;
	selp.b16 	%rs271, 48, %rs218, %p61;
	and.b16  	%rs272, %rs271, 255;
	setp.eq.s16 	%p62, %rs264, %rs221;
	selp.b16 	%rs273, 48, %rs220, %p62;
	and.b16  	%rs274, %rs273, 255;
	setp.eq.s16 	%p63, %rs264, %rs223;
	selp.b16 	%rs275, 48, %rs222, %p63;
	and.b16  	%rs276, %rs275, 255;
	setp.eq.s16 	%p64, %rs264, %rs225;
	selp.b16 	%rs277, 48, %rs224, %p64;
	and.b16  	%rs278, %rs277, 255;
	setp.eq.s16 	%p65, %rs264, %rs227;
	selp.b16 	%rs279, 48, %rs226, %p65;
	and.b16  	%rs280, %rs279, 255;
	setp.eq.s16 	%p66, %rs264, %rs229;
	selp.b16 	%rs281, 48, %rs228, %p66;
	and.b16  	%rs282, %rs281, 255;
	setp.eq.s16 	%p67, %rs264, %rs231;
	selp.b16 	%rs283, 48, %rs230, %p67;
	and.b16  	%rs284, %rs283, 255;
	setp.eq.s16 	%p68, %rs264, %rs233;
	selp.b16 	%rs285, 48, %rs232, %p68;
	and.b16  	%rs286, %rs285, 255;
	setp.eq.s16 	%p69, %rs264, %rs235;
	selp.b16 	%rs287, 48, %rs234, %p69;
	and.b16  	%rs288, %rs287, 255;
	setp.eq.s16 	%p70, %rs264, %rs237;
	selp.b16 	%rs289, 48, %rs236, %p70;
	and.b16  	%rs290, %rs289, 255;
	setp.eq.s16 	%p71, %rs264, %rs239;
	selp.b16 	%rs291, 48, %rs238, %p71;
	and.b16  	%rs292, %rs291, 255;
	setp.eq.s16 	%p72, %rs264, %rs241;
	selp.b16 	%rs293, 48, %rs240, %p72;
	and.b16  	%rs294, %rs293, 255;
	setp.eq.s16 	%p73, %rs264, %rs243;
	selp.b16 	%rs295, 48, %rs242, %p73;
	and.b16  	%rs296, %rs295, 255;
	setp.eq.s16 	%p74, %rs264, %rs245;
	selp.b16 	%rs297, 48, %rs244, %p74;
	and.b16  	%rs298, %rs297, 255;
	setp.eq.s16 	%p75, %rs264, %rs247;
	selp.b16 	%rs299, 48, %rs246, %p75;
	and.b16  	%rs300, %rs299, 255;
	setp.eq.s16 	%p76, %rs264, %rs249;
	selp.b16 	%rs301, 48, %rs248, %p76;
	and.b16  	%rs302, %rs301, 255;
	setp.eq.s16 	%p77, %rs264, %rs251;
	selp.b16 	%rs303, 48, %rs250, %p77;
	and.b16  	%rs304, %rs303, 255;
	setp.eq.s16 	%p78, %rs264, %rs253;
	selp.b16 	%rs305, 48, %rs252, %p78;
	and.b16  	%rs306, %rs305, 255;
	setp.eq.s16 	%p79, %rs264, %rs255;
	selp.b16 	%rs307, 48, %rs254, %p79;
	and.b16  	%rs308, %rs307, 255;
	setp.eq.s16 	%p80, %rs264, %rs257;
	selp.b16 	%rs309, 48, %rs256, %p80;
	and.b16  	%rs310, %rs309, 255;
	setp.eq.s16 	%p81, %rs264, %rs259;
	selp.b16 	%rs311, 48, %rs258, %p81;
	and.b16  	%rs312, %rs311, 255;
	setp.eq.s16 	%p82, %rs264, %rs261;
	selp.b16 	%rs313, 48, %rs260, %p82;
	and.b16  	%rs314, %rs313, 255;
	setp.eq.s16 	%p83, %rs264, %rs263;
	selp.b16 	%rs315, 48, %rs262, %p83;
	and.b16  	%rs316, %rs315, 255;
	ld.global.u8 	%rs317, [%rd7+3];
	setp.eq.s16 	%p84, %rs317, %rs266;
	selp.b16 	%rs318, 48, %rs265, %p84;
	and.b16  	%rs319, %rs318, 255;
	setp.eq.s16 	%p85, %rs317, %rs268;
	selp.b16 	%rs320, 48, %rs267, %p85;
	and.b16  	%rs321, %rs320, 255;
	setp.eq.s16 	%p86, %rs317, %rs270;
	selp.b16 	%rs322, 48, %rs269, %p86;
	and.b16  	%rs323, %rs322, 255;
	setp.eq.s16 	%p87, %rs317, %rs272;
	selp.b16 	%rs324, 48, %rs271, %p87;
	and.b16  	%rs325, %rs324, 255;
	setp.eq.s16 	%p88, %rs317, %rs274;
	selp.b16 	%rs326, 48, %rs273, %p88;
	and.b16  	%rs327, %rs326, 255;
	setp.eq.s16 	%p89, %rs317, %rs276;
	selp.b16 	%rs328, 48, %rs275, %p89;
	and.b16  	%rs329, %rs328, 255;
	setp.eq.s16 	%p90, %rs317, %rs278;
	selp.b16 	%rs330, 48, %rs277, %p90;
	and.b16  	%rs331, %rs330, 255;
	setp.eq.s16 	%p91, %rs317, %rs280;
	selp.b16 	%rs332, 48, %rs279, %p91;
	and.b16  	%rs333, %rs332, 255;
	setp.eq.s16 	%p92, %rs317, %rs282;
	selp.b16 	%rs334, 48, %rs281, %p92;
	and.b16  	%rs335, %rs334, 255;
	setp.eq.s16 	%p93, %rs317, %rs284;
	selp.b16 	%rs336, 48, %rs283, %p93;
	and.b16  	%rs337, %rs336, 255;
	setp.eq.s16 	%p94, %rs317, %rs286;
	selp.b16 	%rs338, 48, %rs285, %p94;
	and.b16  	%rs339, %rs338, 255;
	setp.eq.s16 	%p95, %rs317, %rs288;
	selp.b16 	%rs340, 48, %rs287, %p95;
	and.b16  	%rs341, %rs340, 255;
	setp.eq.s16 	%p96, %rs317, %rs290;
	selp.b16 	%rs342, 48, %rs289, %p96;
	and.b16  	%rs343, %rs342, 255;
	setp.eq.s16 	%p97, %rs317, %rs292;
	selp.b16 	%rs344, 48, %rs291, %p97;
	and.b16  	%rs345, %rs344, 255;
	setp.eq.s16 	%p98, %rs317, %rs294;
	selp.b16 	%rs346, 48, %rs293, %p98;
	and.b16  	%rs347, %rs346, 255;
	setp.eq.s16 	%p99, %rs317, %rs296;
	selp.b16 	%rs348, 48, %rs295, %p99;
	and.b16  	%rs349, %rs348, 255;
	setp.eq.s16 	%p100, %rs317, %rs298;
	selp.b16 	%rs350, 48, %rs297, %p100;
	and.b16  	%rs351, %rs350, 255;
	setp.eq.s16 	%p101, %rs317, %rs300;
	selp.b16 	%rs352, 48, %rs299, %p101;
	and.b16  	%rs353, %rs352, 255;
	setp.eq.s16 	%p102, %rs317, %rs302;
	selp.b16 	%rs354, 48, %rs301, %p102;
	and.b16  	%rs355, %rs354, 255;
	setp.eq.s16 	%p103, %rs317, %rs304;
	selp.b16 	%rs356, 48, %rs303, %p103;
	and.b16  	%rs357, %rs356, 255;
	setp.eq.s16 	%p104, %rs317, %rs306;
	selp.b16 	%rs358, 48, %rs305, %p104;
	and.b16  	%rs359, %rs358, 255;
	setp.eq.s16 	%p105, %rs317, %rs308;
	selp.b16 	%rs360, 48, %rs307, %p105;
	and.b16  	%rs361, %rs360, 255;
	setp.eq.s16 	%p106, %rs317, %rs310;
	selp.b16 	%rs362, 48, %rs309, %p106;
	and.b16  	%rs363, %rs362, 255;
	setp.eq.s16 	%p107, %rs317, %rs312;
	selp.b16 	%rs364, 48, %rs311, %p107;
	and.b16  	%rs365, %rs364, 255;
	setp.eq.s16 	%p108, %rs317, %rs314;
	selp.b16 	%rs366, 48, %rs313, %p108;
	and.b16  	%rs367, %rs366, 255;
	setp.eq.s16 	%p109, %rs317, %rs316;
	selp.b16 	%rs368, 48, %rs315, %p109;
	and.b16  	%rs369, %rs368, 255;
	ld.global.u8 	%rs370, [%rd7+4];
	setp.eq.s16 	%p110, %rs370, %rs319;
	selp.b16 	%rs371, 48, %rs318, %p110;
	and.b16  	%rs372, %rs371, 255;
	setp.eq.s16 	%p111, %rs370, %rs321;
	selp.b16 	%rs373, 48, %rs320, %p111;
	and.b16  	%rs374, %rs373, 255;
	setp.eq.s16 	%p112, %rs370, %rs323;
	selp.b16 	%rs375, 48, %rs322, %p112;
	and.b16  	%rs376, %rs375, 255;
	setp.eq.s16 	%p113, %rs370, %rs325;
	selp.b16 	%rs377, 48, %rs324, %p113;
	and.b16  	%rs378, %rs377, 255;
	setp.eq.s16 	%p114, %rs370, %rs327;
	selp.b16 	%rs379, 48, %rs326, %p114;
	and.b16  	%rs380, %rs379, 255;
	setp.eq.s16 	%p115, %rs370, %rs329;
	selp.b16 	%rs381, 48, %rs328, %p115;
	and.b16  	%rs382, %rs381, 255;
	setp.eq.s16 	%p116, %rs370, %rs331;
	selp.b16 	%rs383, 48, %rs330, %p116;
	and.b16  	%rs384, %rs383, 255;
	setp.eq.s16 	%p117, %rs370, %rs333;
	selp.b16 	%rs385, 48, %rs332, %p117;
	and.b16  	%rs386, %rs385, 255;
	setp.eq.s16 	%p118, %rs370, %rs335;
	selp.b16 	%rs387, 48, %rs334, %p118;
	and.b16  	%rs388, %rs387, 255;
	setp.eq.s16 	%p119, %rs370, %rs337;
	selp.b16 	%rs389, 48, %rs336, %p119;
	and.b16  	%rs390, %rs389, 255;
	setp.eq.s16 	%p120, %rs370, %rs339;
	selp.b16 	%rs391, 48, %rs338, %p120;
	and.b16  	%rs392, %rs391, 255;
	setp.eq.s16 	%p121, %rs370, %rs341;
	selp.b16 	%rs393, 48, %rs340, %p121;
	and.b16  	%rs394, %rs393, 255;
	setp.eq.s16 	%p122, %rs370, %rs343;
	selp.b16 	%rs395, 48, %rs342, %p122;
	and.b16  	%rs396, %rs395, 255;
	setp.eq.s16 	%p123, %rs370, %rs345;
	selp.b16 	%rs397, 48, %rs344, %p123;
	and.b16  	%rs398, %rs397, 255;
	setp.eq.s16 	%p124, %rs370, %rs347;
	selp.b16 	%rs399, 48, %rs346, %p124;
	and.b16  	%rs400, %rs399, 255;
	setp.eq.s16 	%p125, %rs370, %rs349;
	selp.b16 	%rs401, 48, %rs348, %p125;
	and.b16  	%rs402, %rs401, 255;
	setp.eq.s16 	%p126, %rs370, %rs351;
	selp.b16 	%rs403, 48, %rs350, %p126;
	and.b16  	%rs404, %rs403, 255;
	setp.eq.s16 	%p127, %rs370, %rs353;
	selp.b16 	%rs405, 48, %rs352, %p127;
	and.b16  	%rs406, %rs405, 255;
	setp.eq.s16 	%p128, %rs370, %rs355;
	selp.b16 	%rs407, 48, %rs354, %p128;
	and.b16  	%rs408, %rs407, 255;
	setp.eq.s16 	%p129, %rs370, %rs357;
	selp.b16 	%rs409, 48, %rs356, %p129;
	and.b16  	%rs410, %rs409, 255;
	setp.eq.s16 	%p130, %rs370, %rs359;
	selp.b16 	%rs411, 48, %rs358, %p130;
	and.b16  	%rs412, %rs411, 255;
	setp.eq.s16 	%p131, %rs370, %rs361;
	selp.b16 	%rs413, 48, %rs360, %p131;
	and.b16  	%rs414, %rs413, 255;
	setp.eq.s16 	%p132, %rs370, %rs363;
	selp.b16 	%rs415, 48, %rs362, %p132;
	and.b16  	%rs416, %rs415, 255;
	setp.eq.s16 	%p133, %rs370, %rs365;
	selp.b16 	%rs417, 48, %rs364, %p133;
	and.b16  	%rs418, %rs417, 255;
	setp.eq.s16 	%p134, %rs370, %rs367;
	selp.b16 	%rs419, 48, %rs366, %p134;
	and.b16  	%rs420, %rs419, 255;
	setp.eq.s16 	%p135, %rs370, %rs369;
	selp.b16 	%rs421, 48, %rs368, %p135;
	and.b16  	%rs422, %rs421, 255;
	ld.global.u8 	%rs423, [%rd7+5];
	setp.eq.s16 	%p136, %rs423, %rs372;
	selp.b16 	%rs845, 48, %rs371, %p136;
	setp.eq.s16 	%p137, %rs423, %rs374;
	selp.b16 	%rs844, 48, %rs373, %p137;
	setp.eq.s16 	%p138, %rs423, %rs376;
	selp.b16 	%rs843, 48, %rs375, %p138;
	setp.eq.s16 	%p139, %rs423, %rs378;
	selp.b16 	%rs842, 48, %rs377, %p139;
	setp.eq.s16 	%p140, %rs423, %rs380;
	selp.b16 	%rs841, 48, %rs379, %p140;
	setp.eq.s16 	%p141, %rs423, %rs382;
	selp.b16 	%rs840, 48, %rs381, %p141;
	setp.eq.s16 	%p142, %rs423, %rs384;
	selp.b16 	%rs839, 48, %rs383, %p142;
	setp.eq.s16 	%p143, %rs423, %rs386;
	selp.b16 	%rs838, 48, %rs385, %p143;
	setp.eq.s16 	%p144, %rs423, %rs388;
	selp.b16 	%rs837, 48, %rs387, %p144;
	setp.eq.s16 	%p145, %rs423, %rs390;
	selp.b16 	%rs836, 48, %rs389, %p145;
	setp.eq.s16 	%p146, %rs423, %rs392;
	selp.b16 	%rs835, 48, %rs391, %p146;
	setp.eq.s16 	%p147, %rs423, %rs394;
	selp.b16 	%rs834, 48, %rs393, %p147;
	setp.eq.s16 	%p148, %rs423, %rs396;
	selp.b16 	%rs833, 48, %rs395, %p148;
	setp.eq.s16 	%p149, %rs423, %rs398;
	selp.b16 	%rs832, 48, %rs397, %p149;
	setp.eq.s16 	%p150, %rs423, %rs400;
	selp.b16 	%rs831, 48, %rs399, %p150;
	setp.eq.s16 	%p151, %rs423, %rs402;
	selp.b16 	%rs830, 48, %rs401, %p151;
	setp.eq.s16 	%p152, %rs423, %rs404;
	selp.b16 	%rs829, 48, %rs403, %p152;
	setp.eq.s16 	%p153, %rs423, %rs406;
	selp.b16 	%rs828, 48, %rs405, %p153;
	setp.eq.s16 	%p154, %rs423, %rs408;
	selp.b16 	%rs827, 48, %rs407, %p154;
	setp.eq.s16 	%p155, %rs423, %rs410;
	selp.b16 	%rs826, 48, %rs409, %p155;
	setp.eq.s16 	%p156, %rs423, %rs412;
	selp.b16 	%rs825, 48, %rs411, %p156;
	setp.eq.s16 	%p157, %rs423, %rs414;
	selp.b16 	%rs824, 48, %rs413, %p157;
	setp.eq.s16 	%p158, %rs423, %rs416;
	selp.b16 	%rs823, 48, %rs415, %p158;
	setp.eq.s16 	%p159, %rs423, %rs418;
	selp.b16 	%rs822, 48, %rs417, %p159;
	setp.eq.s16 	%p160, %rs423, %rs420;
	selp.b16 	%rs821, 48, %rs419, %p160;
	setp.eq.s16 	%p161, %rs423, %rs422;
	selp.b16 	%rs820, 48, %rs421, %p161;
	add.s32 	%r15, %r41, 1;
	setp.ne.s32 	%p162, %r41, %r2;
	mov.u32 	%r41, %r15;
	@%p162 bra 	$L__BB0_5;
	and.b16  	%rs424, %rs845, 255;
	setp.ne.s16 	%p163, %rs424, 48;
	and.b16  	%rs425, %rs844, 255;
	setp.ne.s16 	%p164, %rs425, 48;
	or.pred  	%p165, %p163, %p164;
	and.b16  	%rs426, %rs843, 255;
	setp.ne.s16 	%p166, %rs426, 48;
	or.pred  	%p167, %p165, %p166;
	and.b16  	%rs427, %rs842, 255;
	setp.ne.s16 	%p168, %rs427, 48;
	or.pred  	%p169, %p167, %p168;
	and.b16  	%rs428, %rs841, 255;
	setp.ne.s16 	%p170, %rs428, 48;
	or.pred  	%p171, %p169, %p170;
	and.b16  	%rs429, %rs840, 255;
	setp.ne.s16 	%p172, %rs429, 48;
	or.pred  	%p173, %p171, %p172;
	and.b16  	%rs430, %rs839, 255;
	setp.ne.s16 	%p174, %rs430, 48;
	or.pred  	%p175, %p173, %p174;
	and.b16  	%rs431, %rs838, 255;
	setp.ne.s16 	%p176, %rs431, 48;
	or.pred  	%p177, %p175, %p176;
	and.b16  	%rs432, %rs837, 255;
	setp.ne.s16 	%p178, %rs432, 48;
	or.pred  	%p179, %p177, %p178;
	and.b16  	%rs433, %rs836, 255;
	setp.ne.s16 	%p180, %rs433, 48;
	or.pred  	%p181, %p179, %p180;
	and.b16  	%rs434, %rs835, 255;
	setp.ne.s16 	%p182, %rs434, 48;
	or.pred  	%p183, %p181, %p182;
	and.b16  	%rs435, %rs834, 255;
	setp.ne.s16 	%p184, %rs435, 48;
	or.pred  	%p185, %p183, %p184;
	and.b16  	%rs436, %rs833, 255;
	setp.ne.s16 	%p186, %rs436, 48;
	or.pred  	%p187, %p185, %p186;
	and.b16  	%rs437, %rs832, 255;
	setp.ne.s16 	%p188, %rs437, 48;
	or.pred  	%p189, %p187, %p188;
	and.b16  	%rs438, %rs831, 255;
	setp.ne.s16 	%p190, %rs438, 48;
	or.pred  	%p191, %p189, %p190;
	and.b16  	%rs439, %rs830, 255;
	setp.ne.s16 	%p192, %rs439, 48;
	or.pred  	%p193, %p191, %p192;
	and.b16  	%rs440, %rs829, 255;
	setp.ne.s16 	%p194, %rs440, 48;
	or.pred  	%p195, %p193, %p194;
	and.b16  	%rs441, %rs828, 255;
	setp.ne.s16 	%p196, %rs441, 48;
	or.pred  	%p197, %p195, %p196;
	and.b16  	%rs442, %rs827, 255;
	setp.ne.s16 	%p198, %rs442, 48;
	or.pred  	%p199, %p197, %p198;
	and.b16  	%rs443, %rs826, 255;
	setp.ne.s16 	%p200, %rs443, 48;
	or.pred  	%p201, %p199, %p200;
	and.b16  	%rs444, %rs825, 255;
	setp.ne.s16 	%p202, %rs444, 48;
	or.pred  	%p203, %p201, %p202;
	and.b16  	%rs445, %rs824, 255;
	setp.ne.s16 	%p204, %rs445, 48;
	or.pred  	%p205, %p203, %p204;
	and.b16  	%rs446, %rs823, 255;
	setp.ne.s16 	%p206, %rs446, 48;
	or.pred  	%p207, %p205, %p206;
	and.b16  	%rs447, %rs822, 255;
	setp.ne.s16 	%p208, %rs447, 48;
	or.pred  	%p209, %p207, %p208;
	and.b16  	%rs448, %rs821, 255;
	setp.ne.s16 	%p210, %rs448, 48;
	or.pred  	%p211, %p209, %p210;
	and.b16  	%rs449, %rs820, 255;
	setp.ne.s16 	%p212, %rs449, 48;
	or.pred  	%p213, %p211, %p212;
	@%p213 bra 	$L__BB0_8;
	add.s32 	%r42, %r42, 1;
	cvta.to.local.u64 	%rd9, %rd8;
	st.local.v2.u32 	[%rd9], {%r1, %r39};
	cvta.global.u64 	%rd11, %rd10;
	{ // callseq 0, 0
	.param .b64 param0;
	st.param.b64 	[param0], %rd11;
	.param .b64 param1;
	st.param.b64 	[param1], %rd8;
	.param .b32 retval0;
	call.uni (retval0), 
	vprintf, 
	(
	param0, 
	param1
	);
	ld.param.b32 	%r28, [retval0];
	} // callseq 0
$L__BB0_8:
	add.s32 	%r39, %r39, 1;
	setp.ne.s32 	%p214, %r39, %r20;
	@%p214 bra 	$L__BB0_3;
	bra.uni 	$L__BB0_15;
$L__BB0_9:
	mov.b32 	%r34, 0;
	mov.u32 	%r42, %r34;
$L__BB0_10:
	add.s32 	%r31, %r34, 6;
	setp.gt.s32 	%p215, %r31, %r20;
	@%p215 bra 	$L__BB0_14;
	mov.b16 	%rs819, 97;
	mov.b16 	%rs818, 98;
	mov.b16 	%rs817, 99;
	mov.b16 	%rs816, 100;
	mov.b16 	%rs815, 101;
	mov.b16 	%rs814, 102;
	mov.b16 	%rs813, 103;
	mov.b16 	%rs812, 104;
	mov.b16 	%rs811, 105;
	mov.b16 	%rs810, 106;
	mov.b16 	%rs809, 107;
	mov.b16 	%rs808, 108;
	mov.b16 	%rs807, 109;
	mov.b16 	%rs806, 110;
	mov.b16 	%rs805, 111;
	mov.b16 	%rs804, 112;
	mov.b16 	%rs803, 113;
	mov.b16 	%rs802, 114;
	mov.b16 	%rs801, 115;
	mov.b16 	%rs800, 116;
	mov.b16 	%rs799, 117;
	mov.b16 	%rs798, 118;
	mov.b16 	%rs797, 119;
	mov.b16 	%rs796, 120;
	mov.b16 	%rs795, 121;
	mov.b16 	%rs794, 122;
	mov.b32 	%r36, 0;
	cvt.u64.u32 	%rd13, %r34;
	mov.u32 	%r37, %r1;
$L__BB0_12:
	ld.param.u64 	%rd22, [_Z12countSquaresiibPiPA16384_c_param_4];
	mul.wide.s32 	%rd12, %r37, 16384;
	cvta.to.global.u64 	%rd14, %rd22;
	add.s64 	%rd15, %rd14, %rd13;
	add.s64 	%rd16, %rd15, %rd12;
	ld.global.u8 	%rs476, [%rd16];
	and.b16  	%rs477, %rs819, 255;
	setp.eq.s16 	%p216, %rs476, %rs477;
	selp.b16 	%rs478, 48, %rs819, %p216;
	and.b16  	%rs479, %rs478, 255;
	and.b16  	%rs480, %rs818, 255;
	setp.eq.s16 	%p217, %rs476, %rs480;
	selp.b16 	%rs481, 48, %rs818, %p217;
	and.b16  	%rs482, %rs481, 255;
	and.b16  	%rs483, %rs817, 255;
	setp.eq.s16 	%p218, %rs476, %rs483;
	selp.b16 	%rs484, 48, %rs817, %p218;
	and.b16  	%rs485, %rs484, 255;
	and.b16  	%rs486, %rs816, 255;
	setp.eq.s16 	%p219, %rs476, %rs486;
	selp.b16 	%rs487, 48, %rs816, %p219;
	and.b16  	%rs488, %rs487, 255;
	and.b16  	%rs489, %rs815, 255;
	setp.eq.s16 	%p220, %rs476, %rs489;
	selp.b16 	%rs490, 48, %rs815, %p220;
	and.b16  	%rs491, %rs490, 255;
	and.b16  	%rs492, %rs814, 255;
	setp.eq.s16 	%p221, %rs476, %rs492;
	selp.b16 	%rs493, 48, %rs814, %p221;
	and.b16  	%rs494, %rs493, 255;
	and.b16  	%rs495, %rs813, 255;
	setp.eq.s16 	%p222, %rs476, %rs495;
	selp.b16 	%rs496, 48, %rs813, %p222;
	and.b16  	%rs497, %rs496, 255;
	and.b16  	%rs498, %rs812, 255;
	setp.eq.s16 	%p223, %rs476, %rs498;
	selp.b16 	%rs499, 48, %rs812, %p223;
	and.b16  	%rs500, %rs499, 255;
	and.b16  	%rs501, %rs811, 255;
	setp.eq.s16 	%p224, %rs476, %rs501;
	selp.b16 	%rs502, 48, %rs811, %p224;
	and.b16  	%rs503, %rs502, 255;
	and.b16  	%rs504, %rs810, 255;
	setp.eq.s16 	%p225, %rs476, %rs504;
	selp.b16 	%rs505, 48, %rs810, %p225;
	and.b16  	%rs506, %rs505, 255;
	and.b16  	%rs507, %rs809, 255;
	setp.eq.s16 	%p226, %rs476, %rs507;
	selp.b16 	%rs508, 48, %rs809, %p226;
	and.b16  	%rs509, %rs508, 255;
	and.b16  	%rs510, %rs808, 255;
	setp.eq.s16 	%p227, %rs476, %rs510;
	selp.b16 	%rs511, 48, %rs808, %p227;
	and.b16  	%rs512, %rs511, 255;
	and.b16  	%rs513, %rs807, 255;
	setp.eq.s16 	%p228, %rs476, %rs513;
	selp.b16 	%rs514, 48, %rs807, %p228;
	and.b16  	%rs515, %rs514, 255;
	and.b16  	%rs516, %rs806, 255;
	setp.eq.s16 	%p229, %rs476, %rs516;
	selp.b16 	%rs517, 48, %rs806, %p229;
	and.b16  	%rs518, %rs517, 255;
	and.b16  	%rs519, %rs805, 255;
	setp.eq.s16 	%p230, %rs476, %rs519;
	selp.b16 	%rs520, 48, %rs805, %p230;
	and.b16  	%rs521, %rs520, 255;
	and.b16  	%rs522, %rs804, 255;
	setp.eq.s16 	%p231, %rs476, %rs522;
	selp.b16 	%rs523, 48, %rs804, %p231;
	and.b16  	%rs524, %rs523, 255;
	and.b16  	%rs525, %rs803, 255;
	setp.eq.s16 	%p232, %rs476, %rs525;
	selp.b16 	%rs526, 48, %rs803, %p232;
	and.b16  	%rs527, %rs526, 255;
	and.b16  	%rs528, %rs802, 255;
	setp.eq.s16 	%p233, %rs476, %rs528;
	selp.b16 	%rs529, 48, %rs802, %p233;
	and.b16  	%rs530, %rs529, 255;
	and.b16  	%rs531, %rs801, 255;
	setp.eq.s16 	%p234, %rs476, %rs531;
	selp.b16 	%rs532, 48, %rs801, %p234;
	and.b16  	%rs533, %rs532, 255;
	and.b16  	%rs534, %rs800, 255;
	setp.eq.s16 	%p235, %rs476, %rs534;
	selp.b16 	%rs535, 48, %rs800, %p235;
	and.b16  	%rs536, %rs535, 255;
	and.b16  	%rs537, %rs799, 255;
	setp.eq.s16 	%p236, %rs476, %rs537;
	selp.b16 	%rs538, 48, %rs799, %p236;
	and.b16  	%rs539, %rs538, 255;
	and.b16  	%rs540, %rs798, 255;
	setp.eq.s16 	%p237, %rs476, %rs540;
	selp.b16 	%rs541, 48, %rs798, %p237;
	and.b16  	%rs542, %rs541, 255;
	and.b16  	%rs543, %rs797, 255;
	setp.eq.s16 	%p238, %rs476, %rs543;
	selp.b16 	%rs544, 48, %rs797, %p238;
	and.b16  	%rs545, %rs544, 255;
	and.b16  	%rs546, %rs796, 255;
	setp.eq.s16 	%p239, %rs476, %rs546;
	selp.b16 	%rs547, 48, %rs796, %p239;
	and.b16  	%rs548, %rs547, 255;
	and.b16  	%rs549, %rs795, 255;
	setp.eq.s16 	%p240, %rs476, %rs549;
	selp.b16 	%rs550, 48, %rs795, %p240;
	and.b16  	%rs551, %rs550, 255;
	and.b16  	%rs552, %rs794, 255;
	setp.eq.s16 	%p241, %rs476, %rs552;
	selp.b16 	%rs553, 48, %rs794, %p241;
	and.b16  	%rs554, %rs553, 255;
	ld.global.u8 	%rs555, [%rd16+1];
	setp.eq.s16 	%p242, %rs555, %rs479;
	selp.b16 	%rs556, 48, %rs478, %p242;
	and.b16  	%rs557, %rs556, 255;
	setp.eq.s16 	%p243, %rs555, %rs482;
	selp.b16 	%rs558, 48, %rs481, %p243;
	and.b16  	%rs559, %rs558, 255;
	setp.eq.s16 	%p244, %rs555, %rs485;
	selp.b16 	%rs560, 48, %rs484, %p244;
	and.b16  	%rs561, %rs560, 255;
	setp.eq.s16 	%p245, %rs555, %rs488;
	selp.b16 	%rs562, 48, %rs487, %p245;
	and.b16  	%rs563, %rs562, 255;
	setp.eq.s16 	%p246, %rs555, %rs491;
	selp.b16 	%rs564, 48, %rs490, %p246;
	and.b16  	%rs565, %rs564, 255;
	setp.eq.s16 	%p247, %rs555, %rs494;
	selp.b16 	%rs566, 48, %rs493, %p247;
	and.b16  	%rs567, %rs566, 255;
	setp.eq.s16 	%p248, %rs555, %rs497;
	selp.b16 	%rs568, 48, %rs496, %p248;
	and.b16  	%rs569, %rs568, 255;
	setp.eq.s16 	%p249, %rs555, %rs500;
	selp.b16 	%rs570, 48, %rs499, %p249;
	and.b16  	%rs571, %rs570, 255;
	setp.eq.s16 	%p250, %rs555, %rs503;
	selp.b16 	%rs572, 48, %rs502, %p250;
	and.b16  	%rs573, %rs572, 255;
	setp.eq.s16 	%p251, %rs555, %rs506;
	selp.b16 	%rs574, 48, %rs505, %p251;
	and.b16  	%rs575, %rs574, 255;
	setp.eq.s16 	%p252, %rs555, %rs509;
	selp.b16 	%rs576, 48, %rs508, %p252;
	and.b16  	%rs577, %rs576, 255;
	setp.eq.s16 	%p253, %rs555, %rs512;
	selp.b16 	%rs578, 48, %rs511, %p253;
	and.b16  	%rs579, %rs578, 255;
	setp.eq.s16 	%p254, %rs555, %rs515;
	selp.b16 	%rs580, 48, %rs514, %p254;
	and.b16  	%rs581, %rs580, 255;
	setp.eq.s16 	%p255, %rs555, %rs518;
	selp.b16 	%rs582, 48, %rs517, %p255;
	and.b16  	%rs583, %rs582, 255;
	setp.eq.s16 	%p256, %rs555, %rs521;
	selp.b16 	%rs584, 48, %rs520, %p256;
	and.b16  	%rs585, %rs584, 255;
	setp.eq.s16 	%p257, %rs555, %rs524;
	selp.b16 	%rs586, 48, %rs523, %p257;
	and.b16  	%rs587, %rs586, 255;
	setp.eq.s16 	%p258, %rs555, %rs527;
	selp.b16 	%rs588, 48, %rs526, %p258;
	and.b16  	%rs589, %rs588, 255;
	setp.eq.s16 	%p259, %rs555, %rs530;
	selp.b16 	%rs590, 48, %rs529, %p259;
	and.b16  	%rs591, %rs590, 255;
	setp.eq.s16 	%p260, %rs555, %rs533;
	selp.b16 	%rs592, 48, %rs532, %p260;
	and.b16  	%rs593, %rs592, 255;
	setp.eq.s16 	%p261, %rs555, %rs536;
	selp.b16 	%rs594, 48, %rs535, %p261;
	and.b16  	%rs595, %rs594, 255;
	setp.eq.s16 	%p262, %rs555, %rs539;
	selp.b16 	%rs596, 48, %rs538, %p262;
	and.b16  	%rs597, %rs596, 255;
	setp.eq.s16 	%p263, %rs555, %rs542;
	selp.b16 	%rs598, 48, %rs541, %p263;
	and.b16  	%rs599, %rs598, 255;
	setp.eq.s16 	%p264, %rs555, %rs545;
	selp.b16 	%rs600, 48, %rs544, %p264;
	and.b16  	%rs601, %rs600, 255;
	setp.eq.s16 	%p265, %rs555, %rs548;
	selp.b16 	%rs602, 48, %rs547, %p265;
	and.b16  	%rs603, %rs602, 255;
	setp.eq.s16 	%p266, %rs555, %rs551;
	selp.b16 	%rs604, 48, %rs550, %p266;
	and.b16  	%rs605, %rs604, 255;
	setp.eq.s16 	%p267, %rs555, %rs554;
	selp.b16 	%rs606, 48, %rs553, %p267;
	and.b16  	%rs607, %rs606, 255;
	ld.global.u8 	%rs608, [%rd16+2];
	setp.eq.s16 	%p268, %rs608, %rs557;
	selp.b16 	%rs609, 48, %rs556, %p268;
	and.b16  	%rs610, %rs609, 255;
	setp.eq.s16 	%p269, %rs608, %rs559;
	selp.b16 	%rs611, 48, %rs558, %p269;
	and.b16  	%rs612, %rs611, 255;
	setp.eq.s16 	%p270, %rs608, %rs561;
	selp.b16 	%rs613, 48, %rs560, %p270;
	and.b16  	%rs614, %rs613, 255;
	setp.eq.s16 	%p271, %rs608, %rs563;
	selp.b16 	%rs615, 48, %rs562, %p271;
	and.b16  	%rs616, %rs615, 255;
	setp.eq.s16 	%p272, %rs608, %rs565;
	selp.b16 	%rs617, 48, %rs564, %p272;
	and.b16  	%rs618, %rs617, 255;
	setp.eq.s16 	%p273, %rs608, %rs567;
	selp.b16 	%rs619, 48, %rs566, %p273;
	and.b16  	%rs620, %rs619, 255;
	setp.eq.s16 	%p274, %rs608, %rs569;
	selp.b16 	%rs621, 48, %rs568, %p274;
	and.b16  	%rs622, %rs621, 255;
	setp.eq.s16 	%p275, %rs608, %rs571;
	selp.b16 	%rs623, 48, %rs570, %p275;
	and.b16  	%rs624, %rs623, 255;
	setp.eq.s16 	%p276, %rs608, %rs573;
	selp.b16 	%rs625, 48, %rs572, %p276;
	and.b16  	%rs626, %rs625, 255;
	setp.eq.s16 	%p277, %rs608, %rs575;
	selp.b16 	%rs627, 48, %rs574, %p277;
	and.b16  	%rs628, %rs627, 255;
	setp.eq.s16 	%p278, %rs608, %rs577;
	selp.b16 	%rs629, 48, %rs576, %p278;
	and.b16  	%rs630, %rs629, 255;
	setp.eq.s16 	%p279, %rs608, %rs579;
	selp.b16 	%rs631, 48, %rs578, %p279;
	and.b16  	%rs632, %rs631, 255;
	setp.eq.s16 	%p280, %rs608, %rs581;
	selp.b16 	%rs633, 48, %rs580, %p280;
	and.b16  	%rs634, %rs633, 255;
	setp.eq.s16 	%p281, %rs608, %rs583;
	selp.b16 	%rs635, 48, %rs582, %p281;
	and.b16  	%rs636, %rs635, 255;
	setp.eq.s16 	%p282, %rs608, %rs585;
	selp.b16 	%rs637, 48, %rs584, %p282;
	and.b16  	%rs638, %rs637, 255;
	setp.eq.s16 	%p283, %rs608, %rs587;
	selp.b16 	%rs639, 48, %rs586, %p283;
	and.b16  	%rs640, %rs639, 255;
	setp.eq.s16 	%p284, %rs608, %rs589;
	selp.b16 	%rs641, 48, %rs588, %p284;
	and.b16  	%rs642, %rs641, 255;
	setp.eq.s16 	%p285, %rs608, %rs591;
	selp.b16 	%rs643, 48, %rs590, %p285;
	and.b16  	%rs644, %rs643, 255;
	setp.eq.s16 	%p286, %rs608, %rs593;
	selp.b16 	%rs645, 48, %rs592, %p286;
	and.b16  	%rs646, %rs645, 255;
	setp.eq.s16 	%p287, %rs608, %rs595;
	selp.b16 	%rs647, 48, %rs594, %p287;
	and.b16  	%rs648, %rs647, 255;
	setp.eq.s16 	%p288, %rs608, %rs597;
	selp.b16 	%rs649, 48, %rs596, %p288;
	and.b16  	%rs650, %rs649, 255;
	setp.eq.s16 	%p289, %rs608, %rs599;
	selp.b16 	%rs651, 48, %rs598, %p289;
	and.b16  	%rs652, %rs651, 255;
	setp.eq.s16 	%p290, %rs608, %rs601;
	selp.b16 	%rs653, 48, %rs600, %p290;
	and.b16  	%rs654, %rs653, 255;
	setp.eq.s16 	%p291, %rs608, %rs603;
	selp.b16 	%rs655, 48, %rs602, %p291;
	and.b16  	%rs656, %rs655, 255;
	setp.eq.s16 	%p292, %rs608, %rs605;
	selp.b16 	%rs657, 48, %rs604, %p292;
	and.b16  	%rs658, %rs657, 255;
	setp.eq.s16 	%p293, %rs608, %rs607;
	selp.b16 	%rs659, 48, %rs606, %p293;
	and.b16  	%rs660, %rs659, 255;
	ld.global.u8 	%rs661, [%rd16+3];
	setp.eq.s16 	%p294, %rs661, %rs610;
	selp.b16 	%rs662, 48, %rs609, %p294;
	and.b16  	%rs663, %rs662, 255;
	setp.eq.s16 	%p295, %rs661, %rs612;
	selp.b16 	%rs664, 48, %rs611, %p295;
	and.b16  	%rs665, %rs664, 255;
	setp.eq.s16 	%p296, %rs661, %rs614;
	selp.b16 	%rs666, 48, %rs613, %p296;
	and.b16  	%rs667, %rs666, 255;
	setp.eq.s16 	%p297, %rs661, %rs616;
	selp.b16 	%rs668, 48, %rs615, %p297;
	and.b16  	%rs669, %rs668, 255;
	setp.eq.s16 	%p298, %rs661, %rs618;
	selp.b16 	%rs670, 48, %rs617, %p298;
	and.b16  	%rs671, %rs670, 255;
	setp.eq.s16 	%p299, %rs661, %rs620;
	selp.b16 	%rs672, 48, %rs619, %p299;
	and.b16  	%rs673, %rs672, 255;
	setp.eq.s16 	%p300, %rs661, %rs622;
	selp.b16 	%rs674, 48, %rs621, %p300;
	and.b16  	%rs675, %rs674, 255;
	setp.eq.s16 	%p301, %rs661, %rs624;
	selp.b16 	%rs676, 48, %rs623, %p301;
	and.b16  	%rs677, %rs676, 255;
	setp.eq.s16 	%p302, %rs661, %rs626;
	selp.b16 	%rs678, 48, %rs625, %p302;
	and.b16  	%rs679, %rs678, 255;
	setp.eq.s16 	%p303, %rs661, %rs628;
	selp.b16 	%rs680, 48, %rs627, %p303;
	and.b16  	%rs681, %rs680, 255;
	setp.eq.s16 	%p304, %rs661, %rs630;
	selp.b16 	%rs682, 48, %rs629, %p304;
	and.b16  	%rs683, %rs682, 255;
	setp.eq.s16 	%p305, %rs661, %rs632;
	selp.b16 	%rs684, 48, %rs631, %p305;
	and.b16  	%rs685, %rs684, 255;
	setp.eq.s16 	%p306, %rs661, %rs634;
	selp.b16 	%rs686, 48, %rs633, %p306;
	and.b16  	%rs687, %rs686, 255;
	setp.eq.s16 	%p307, %rs661, %rs636;
	selp.b16 	%rs688, 48, %rs635, %p307;
	and.b16  	%rs689, %rs688, 255;
	setp.eq.s16 	%p308, %rs661, %rs638;
	selp.b16 	%rs690, 48, %rs637, %p308;
	and.b16  	%rs691, %rs690, 255;
	setp.eq.s16 	%p309, %rs661, %rs640;
	selp.b16 	%rs692, 48, %rs639, %p309;
	and.b16  	%rs693, %rs692, 255;
	setp.eq.s16 	%p310, %rs661, %rs642;
	selp.b16 	%rs694, 48, %rs641, %p310;
	and.b16  	%rs695, %rs694, 255;
	setp.eq.s16 	%p311, %rs661, %rs644;
	selp.b16 	%rs696, 48, %rs643, %p311;
	and.b16  	%rs697, %rs696, 255;
	setp.eq.s16 	%p312, %rs661, %rs646;
	selp.b16 	%rs698, 48, %rs645, %p312;
	and.b16  	%rs699, %rs698, 255;
	setp.eq.s16 	%p313, %rs661, %rs648;
	selp.b16 	%rs700, 48, %rs647, %p313;
	and.b16  	%rs701, %rs700, 255;
	setp.eq.s16 	%p314, %rs661, %rs650;
	selp.b16 	%rs702, 48, %rs649, %p314;
	and.b16  	%rs703, %rs702, 255;
	setp.eq.s16 	%p315, %rs661, %rs652;
	selp.b16 	%rs704, 48, %rs651, %p315;
	and.b16  	%rs705, %rs704, 255;
	setp.eq.s16 	%p316, %rs661, %rs654;
	selp.b16 	%rs706, 48, %rs653, %p316;
	and.b16  	%rs707, %rs706, 255;
	setp.eq.s16 	%p317, %rs661, %rs656;
	selp.b16 	%rs708, 48, %rs655, %p317;
	and.b16  	%rs709, %rs708, 255;
	setp.eq.s16 	%p318, %rs661, %rs658;
	selp.b16 	%rs710, 48, %rs657, %p318;
	and.b16  	%rs711, %rs710, 255;
	setp.eq.s16 	%p319, %rs661, %rs660;
	selp.b16 	%rs712, 48, %rs659, %p319;
	and.b16  	%rs713, %rs712, 255;
	ld.global.u8 	%rs714, [%rd16+4];
	setp.eq.s16 	%p320, %rs714, %rs663;
	selp.b16 	%rs715, 48, %rs662, %p320;
	and.b16  	%rs716, %rs715, 255;
	setp.eq.s16 	%p321, %rs714, %rs665;
	selp.b16 	%rs717, 48, %rs664, %p321;
	and.b16  	%rs718, %rs717, 255;
	setp.eq.s16 	%p322, %rs714, %rs667;
	selp.b16 	%rs719, 48, %rs666, %p322;
	and.b16  	%rs720, %rs719, 255;
	setp.eq.s16 	%p323, %rs714, %rs669;
	selp.b16 	%rs721, 48, %rs668, %p323;
	and.b16  	%rs722, %rs721, 255;
	setp.eq.s16 	%p324, %rs714, %rs671;
	selp.b16 	%rs723, 48, %rs670, %p324;
	and.b16  	%rs724, %rs723, 255;
	setp.eq.s16 	%p325, %rs714, %rs673;
	selp.b16 	%rs725, 48, %rs672, %p325;
	and.b16  	%rs726, %rs725, 255;
	setp.eq.s16 	%p326, %rs714, %rs675;
	selp.b16 	%rs727, 48, %rs674, %p326;
	and.b16  	%rs728, %rs727, 255;
	setp.eq.s16 	%p327, %rs714, %rs677;
	selp.b16 	%rs729, 48, %rs676, %p327;
	and.b16  	%rs730, %rs729, 255;
	setp.eq.s16 	%p328, %rs714, %rs679;
	selp.b16 	%rs731, 48, %rs678, %p328;
	and.b16  	%rs732, %rs731, 255;
	setp.eq.s16 	%p329, %rs714, %rs681;
	selp.b16 	%rs733, 48, %rs680, %p329;
	and.b16  	%rs734, %rs733, 255;
	setp.eq.s16 	%p330, %rs714, %rs683;
	selp.b16 	%rs735, 48, %rs682, %p330;
	and.b16  	%rs736, %rs735, 255;
	setp.eq.s16 	%p331, %rs714, %rs685;
	selp.b16 	%rs737, 48, %rs684, %p331;
	and.b16  	%rs738, %rs737, 255;
	setp.eq.s16 	%p332, %rs714, %rs687;
	selp.b16 	%rs739, 48, %rs686, %p332;
	and.b16  	%rs740, %rs739, 255;
	setp.eq.s16 	%p333, %rs714, %rs689;
	selp.b16 	%rs741, 48, %rs688, %p333;
	and.b16  	%rs742, %rs741, 255;
	setp.eq.s16 	%p334, %rs714, %rs691;
	selp.b16 	%rs743, 48, %rs690, %p334;
	and.b16  	%rs744, %rs743, 255;
	setp.eq.s16 	%p335, %rs714, %rs693;
	selp.b16 	%rs745, 48, %rs692, %p335;
	and.b16  	%rs746, %rs745, 255;
	setp.eq.s16 	%p336, %rs714, %rs695;
	selp.b16 	%rs747, 48, %rs694, %p336;
	and.b16  	%rs748, %rs747, 255;
	setp.eq.s16 	%p337, %rs714, %rs697;
	selp.b16 	%rs749, 48, %rs696, %p337;
	and.b16  	%rs750, %rs749, 255;
	setp.eq.s16 	%p338, %rs714, %rs699;
	selp.b16 	%rs751, 48, %rs698, %p338;
	and.b16  	%rs752, %rs751, 255;
	setp.eq.s16 	%p339, %rs714, %rs701;
	selp.b16 	%rs753, 48, %rs700, %p339;
	and.b16  	%rs754, %rs753, 255;
	setp.eq.s16 	%p340, %rs714, %rs703;
	selp.b16 	%rs755, 48, %rs702, %p340;
	and.b16  	%rs756, %rs755, 255;
	setp.eq.s16 	%p341, %rs714, %rs705;
	selp.b16 	%rs757, 48, %rs704, %p341;
	and.b16  	%rs758, %rs757, 255;
	setp.eq.s16 	%p342, %rs714, %rs707;
	selp.b16 	%rs759, 48, %rs706, %p342;
	and.b16  	%rs760, %rs759, 255;
	setp.eq.s16 	%p343, %rs714, %rs709;
	selp.b16 	%rs761, 48, %rs708, %p343;
	and.b16  	%rs762, %rs761, 255;
	setp.eq.s16 	%p344, %rs714, %rs711;
	selp.b16 	%rs763, 48, %rs710, %p344;
	and.b16  	%rs764, %rs763, 255;
	setp.eq.s16 	%p345, %rs714, %rs713;
	selp.b16 	%rs765, 48, %rs712, %p345;
	and.b16  	%rs766, %rs765, 255;
	ld.global.u8 	%rs767, [%rd16+5];
	setp.eq.s16 	%p346, %rs767, %rs716;
	selp.b16 	%rs819, 48, %rs715, %p346;
	setp.eq.s16 	%p347, %rs767, %rs718;
	selp.b16 	%rs818, 48, %rs717, %p347;
	setp.eq.s16 	%p348, %rs767, %rs720;
	selp.b16 	%rs817, 48, %rs719, %p348;
	setp.eq.s16 	%p349, %rs767, %rs722;
	selp.b16 	%rs816, 48, %rs721, %p349;
	setp.eq.s16 	%p350, %rs767, %rs724;
	selp.b16 	%rs815, 48, %rs723, %p350;
	setp.eq.s16 	%p351, %rs767, %rs726;
	selp.b16 	%rs814, 48, %rs725, %p351;
	setp.eq.s16 	%p352, %rs767, %rs728;
	selp.b16 	%rs813, 48, %rs727, %p352;
	setp.eq.s16 	%p353, %rs767, %rs730;
	selp.b16 	%rs812, 48, %rs729, %p353;
	setp.eq.s16 	%p354, %rs767, %rs732;
	selp.b16 	%rs811, 48, %rs731, %p354;
	setp.eq.s16 	%p355, %rs767, %rs734;
	selp.b16 	%rs810, 48, %rs733, %p355;
	setp.eq.s16 	%p356, %rs767, %rs736;
	selp.b16 	%rs809, 48, %rs735, %p356;
	setp.eq.s16 	%p357, %rs767, %rs738;
	selp.b16 	%rs808, 48, %rs737, %p357;
	setp.eq.s16 	%p358, %rs767, %rs740;
	selp.b16 	%rs807, 48, %rs739, %p358;
	setp.eq.s16 	%p359, %rs767, %rs742;
	selp.b16 	%rs806, 48, %rs741, %p359;
	setp.eq.s16 	%p360, %rs767, %rs744;
	selp.b16 	%rs805, 48, %rs743, %p360;
	setp.eq.s16 	%p361, %rs767, %rs746;
	selp.b16 	%rs804, 48, %rs745, %p361;
	setp.eq.s16 	%p362, %rs767, %rs748;
	selp.b16 	%rs803, 48, %rs747, %p362;
	setp.eq.s16 	%p363, %rs767, %rs750;
	selp.b16 	%rs802, 48, %rs749, %p363;
	setp.eq.s16 	%p364, %rs767, %rs752;
	selp.b16 	%rs801, 48, %rs751, %p364;
	setp.eq.s16 	%p365, %rs767, %rs754;
	selp.b16 	%rs800, 48, %rs753, %p365;
	setp.eq.s16 	%p366, %rs767, %rs756;
	selp.b16 	%rs799, 48, %rs755, %p366;
	setp.eq.s16 	%p367, %rs767, %rs758;
	selp.b16 	%rs798, 48, %rs757, %p367;
	setp.eq.s16 	%p368, %rs767, %rs760;
	selp.b16 	%rs797, 48, %rs759, %p368;
	setp.eq.s16 	%p369, %rs767, %rs762;
	selp.b16 	%rs796, 48, %rs761, %p369;
	setp.eq.s16 	%p370, %rs767, %rs764;
	selp.b16 	%rs795, 48, %rs763, %p370;
	setp.eq.s16 	%p371, %rs767, %rs766;
	selp.b16 	%rs794, 48, %rs765, %p371;
	add.s32 	%r37, %r37, 1;
	add.s32 	%r36, %r36, 1;
	setp.eq.s32 	%p372, %r36, 6;
	@%p372 bra 	$L__BB0_13;
	bra.uni 	$L__BB0_12;
$L__BB0_13:
	and.b16  	%rs768, %rs819, 255;
	setp.eq.s16 	%p373, %rs768, 48;
	and.b16  	%rs769, %rs818, 255;
	setp.eq.s16 	%p374, %rs769, 48;
	and.pred  	%p375, %p373, %p374;
	and.b16  	%rs770, %rs817, 255;
	setp.eq.s16 	%p376, %rs770, 48;
	and.pred  	%p377, %p375, %p376;
	and.b16  	%rs771, %rs816, 255;
	setp.eq.s16 	%p378, %rs771, 48;
	and.pred  	%p379, %p377, %p378;
	and.b16  	%rs772, %rs815, 255;
	setp.eq.s16 	%p380, %rs772, 48;
	and.pred  	%p381, %p379, %p380;
	and.b16  	%rs773, %rs814, 255;
	setp.eq.s16 	%p382, %rs773, 48;
	and.pred  	%p383, %p381, %p382;
	and.b16  	%rs774, %rs813, 255;
	setp.eq.s16 	%p384, %rs774, 48;
	and.pred  	%p385, %p383, %p384;
	and.b16  	%rs775, %rs812, 255;
	setp.eq.s16 	%p386, %rs775, 48;
	and.pred  	%p387, %p385, %p386;
	and.b16  	%rs776, %rs811, 255;
	setp.eq.s16 	%p388, %rs776, 48;
	and.pred  	%p389, %p387, %p388;
	and.b16  	%rs777, %rs810, 255;
	setp.eq.s16 	%p390, %rs777, 48;
	and.pred  	%p391, %p389, %p390;
	and.b16  	%rs778, %rs809, 255;
	setp.eq.s16 	%p392, %rs778, 48;
	and.pred  	%p393, %p391, %p392;
	and.b16  	%rs779, %rs808, 255;
	setp.eq.s16 	%p394, %rs779, 48;
	and.pred  	%p395, %p393, %p394;
	and.b16  	%rs780, %rs807, 255;
	setp.eq.s16 	%p396, %rs780, 48;
	and.pred  	%p397, %p395, %p396;
	and.b16  	%rs781, %rs806, 255;
	setp.eq.s16 	%p398, %rs781, 48;
	and.pred  	%p399, %p397, %p398;
	and.b16  	%rs782, %rs805, 255;
	setp.eq.s16 	%p400, %rs782, 48;
	and.pred  	%p401, %p399, %p400;
	and.b16  	%rs783, %rs804, 255;
	setp.eq.s16 	%p402, %rs783, 48;
	and.pred  	%p403, %p401, %p402;
	and.b16  	%rs784, %rs803, 255;
	setp.eq.s16 	%p404, %rs784, 48;
	and.pred  	%p405, %p403, %p404;
	and.b16  	%rs785, %rs802, 255;
	setp.eq.s16 	%p406, %rs785, 48;
	and.pred  	%p407, %p405, %p406;
	and.b16  	%rs786, %rs801, 255;
	setp.eq.s16 	%p408, %rs786, 48;
	and.pred  	%p409, %p407, %p408;
	and.b16  	%rs787, %rs800, 255;
	setp.eq.s16 	%p410, %rs787, 48;
	and.pred  	%p411, %p409, %p410;
	and.b16  	%rs788, %rs799, 255;
	setp.eq.s16 	%p412, %rs788, 48;
	and.pred  	%p413, %p411, %p412;
	and.b16  	%rs789, %rs798, 255;
	setp.eq.s16 	%p414, %rs789, 48;
	and.pred  	%p415, %p413, %p414;
	and.b16  	%rs790, %rs797, 255;
	setp.eq.s16 	%p416, %rs790, 48;
	and.pred  	%p417, %p415, %p416;
	and.b16  	%rs791, %rs796, 255;
	setp.eq.s16 	%p418, %rs791, 48;
	and.pred  	%p419, %p417, %p418;
	and.b16  	%rs792, %rs795, 255;
	setp.eq.s16 	%p420, %rs792, 48;
	and.pred  	%p421, %p419, %p420;
	and.b16  	%rs793, %rs794, 255;
	setp.eq.s16 	%p422, %rs793, 48;
	and.pred  	%p423, %p421, %p422;
	selp.u32 	%r33, 1, 0, %p423;
	add.s32 	%r42, %r42, %r33;
$L__BB0_14:
	add.s32 	%r34, %r34, 1;
	setp.eq.s32 	%p424, %r34, %r20;
	@%p424 bra 	$L__BB0_15;
	bra.uni 	$L__BB0_10;
$L__BB0_15:
	ld.param.u64 	%rd20, [_Z12countSquaresiibPiPA16384_c_param_3];
	cvta.to.global.u64 	%rd17, %rd20;
	mul.wide.s32 	%rd18, %r1, 4;
	add.s64 	%rd19, %rd17, %rd18;
	st.global.u32 	[%rd19], %r42;
	ret;

}


// ===== COMPILED SASS (sm_100) =====

	.target	sm_100

	.elftype	@"ET_EXEC"


//--------------------- .note.nv.tkinfo           --------------------------
	.section	.note.nv.tkinfo,"",@"SHT_NOTE"
	.sectionflags	@"SHF_NOTE_NV_TKINFO"
	.tkinfo
        /*0018*/ 	.word	0x00000002
        /*0030*/ 	.string	""
        /*0030*/ 	.string	"ptxas"
        /*0030*/ 	.string	"Cuda compilation tools, release 13.0, V13.0.88"
        /*0030*/ 	.string	"Build cuda_13.0.r13.0/compiler.36424714_0"
        /*0030*/ 	.string	"-arch sm_100 -m 64 "



//--------------------- .note.nv.cuinfo           --------------------------
	.section	.note.nv.cuinfo,"",@"SHT_NOTE"
	.sectionflags	@"SHF_NOTE_NV_CUINFO"
        /*0018*/ 	.short	0x0002
        /*001a*/ 	.short	0x0064
        /*001c*/ 	.short	0x0082
	.zero		2


//--------------------- .nv.info                  --------------------------
	.section	.nv.info,"",@"SHT_CUDA_INFO"
	.align	4


	//----- nvinfo : EIATTR_REGCOUNT
	.align		4
        /*0000*/ 	.byte	0x04, 0x2f
        /*0002*/ 	.short	(.L_2 - .L_1)
	.align		4
.L_1:
        /*0004*/ 	.word	index@(_Z12countSquaresiibPiPA16384_c)
        /*0008*/ 	.word	0x0000002e


	//----- nvinfo : EIATTR_FRAME_SIZE
	.align		4
.L_2:
        /*000c*/ 	.byte	0x04, 0x11
        /*000e*/ 	.short	(.L_4 - .L_3)
	.align		4
.L_3:
        /*0010*/ 	.word	index@(_Z12countSquaresiibPiPA16384_c)
        /*0014*/ 	.word	0x00000008


	//----- nvinfo : EIATTR_MIN_STACK_SIZE
	.align		4
.L_4:
        /*0018*/ 	.byte	0x04, 0x12
        /*001a*/ 	.short	(.L_6 - .L_5)
	.align		4
.L_5:
        /*001c*/ 	.word	index@(_Z12countSquaresiibPiPA16384_c)
        /*0020*/ 	.word	0x00000008
.L_6:


//--------------------- .nv.compat                --------------------------
	.section	.nv.compat,"",@"SHT_CUDA_COMPAT_INFO"
	.align	4
        /*0000*/ 	.byte	0x02, 0x09, 0x00, 0x00, 0x02, 0x02, 0x01, 0x00, 0x02, 0x05, 0x05, 0x00, 0x03, 0x07, 0x01, 0x01
        /*0010*/ 	.byte	0x02, 0x03, 0x00, 0x00, 0x02, 0x06, 0x01, 0x00, 0x04, 0x0b, 0x08, 0x00, 0x09, 0x00, 0x00, 0x00
        /*0020*/ 	.byte	0x00, 0x00, 0x00, 0x00


//--------------------- .nv.info._Z12countSquaresiibPiPA16384_c --------------------------
	.section	.nv.info._Z12countSquaresiibPiPA16384_c,"",@"SHT_CUDA_INFO"
	.sectionflags	@""
	.align	4


	//----- nvinfo : EIATTR_CUDA_API_VERSION
	.align		4
        /*0000*/ 	.byte	0x04, 0x37
        /*0002*/ 	.short	(.L_8 - .L_7)
.L_7:
        /*0004*/ 	.word	0x00000082


	//----- nvinfo : EIATTR_KPARAM_INFO
	.align		4
.L_8:
        /*0008*/ 	.byte	0x04, 0x17
        /*000a*/ 	.short	(.L_10 - .L_9)
.L_9:
        /*000c*/ 	.word	0x00000000
        /*0010*/ 	.short	0x0004
        /*0012*/ 	.short	0x0018
        /*0014*/ 	.byte	0x00, 0xf5, 0x21, 0x00


	//----- nvinfo : EIATTR_KPARAM_INFO
	.align		4
.L_10:
        /*0018*/ 	.byte	0x04, 0x17
        /*001a*/ 	.short	(.L_12 - .L_11)
.L_11:
        /*001c*/ 	.word	0x00000000
        /*0020*/ 	.short	0x0003
        /*0022*/ 	.short	0x0010
        /*0024*/ 	.byte	0x00, 0xf5, 0x21, 0x00


	//----- nvinfo : EIATTR_KPARAM_INFO
	.align		4
.L_12:
        /*0028*/ 	.byte	0x04, 0x17
        /*002a*/ 	.short	(.L_14 - .L_13)
.L_13:
        /*002c*/ 	.word	0x00000000
        /*0030*/ 	.short	0x0002
        /*0032*/ 	.short	0x0008
        /*0034*/ 	.byte	0x00, 0xf0, 0x05, 0x00


	//----- nvinfo : EIATTR_KPARAM_INFO
	.align		4
.L_14:
        /*0038*/ 	.byte	0x04, 0x17
        /*003a*/ 	.short	(.L_16 - .L_15)
.L_15:
        /*003c*/ 	.word	0x00000000
        /*0040*/ 	.short	0x0001
        /*0042*/ 	.short	0x0004
        /*0044*/ 	.byte	0x00, 0xf0, 0x11, 0x00


	//----- nvinfo : EIATTR_KPARAM_INFO
	.align		4
.L_16:
        /*0048*/ 	.byte	0x04, 0x17
        /*004a*/ 	.short	(.L_18 - .L_17)
.L_17:
        /*004c*/ 	.word	0x00000000
        /*0050*/ 	.short	0x0000
        /*0052*/ 	.short	0x0000
        /*0054*/ 	.byte	0x00, 0xf0, 0x11, 0x00


	//----- nvinfo : EIATTR_SPARSE_MMA_MASK
	.align		4
.L_18:
        /*0058*/ 	.byte	0x03, 0x50
        /*005a*/ 	.short	0x0000


	//----- nvinfo : EIATTR_MAXREG_COUNT
	.align		4
        /*005c*/ 	.byte	0x03, 0x1b
        /*005e*/ 	.short	0x00ff


	//----- nvinfo : EIATTR_EXTERNS
	.align		4
        /*0060*/ 	.byte	0x04, 0x0f
        /*0062*/ 	.short	(.L_20 - .L_19)


	//   ....[0]....
	.align		4
.L_19:
        /*0064*/ 	.word	index@(vprintf)


	//----- nvinfo : EIATTR_MERCURY_ISA_VERSION
	.align		4
.L_20:
        /*0068*/ 	.byte	0x03, 0x5f
        /*006a*/ 	.short	0x0101


	//----- nvinfo : EIATTR_VRC_CTA_INIT_COUNT
	.align		4
        /*006c*/ 	.byte	0x02, 0x4a
	.zero		1
	.zero		1


	//----- nvinfo : EIATTR_SYSCALL_OFFSETS
	.align		4
        /*0070*/ 	.byte	0x04, 0x46
        /*0072*/ 	.short	(.L_22 - .L_21)


	//   ....[0]....
.L_21:
        /*0074*/ 	.word	0x000025d0


	//----- nvinfo : EIATTR_EXIT_INSTR_OFFSETS
	.align		4
.L_22:
        /*0078*/ 	.byte	0x04, 0x1c
        /*007a*/ 	.short	(.L_24 - .L_23)


	//   ....[0]....
.L_23:
        /*007c*/ 	.word	0x00004a90


	//----- nvinfo : EIATTR_CRS_STACK_SIZE
	.align		4
.L_24:
        /*0080*/ 	.byte	0x04, 0x1e
        /*0082*/ 	.short	(.L_26 - .L_25)
.L_25:
        /*0084*/ 	.word	0x00000000


	//----- nvinfo : EIATTR_CBANK_PARAM_SIZE
	.align		4
.L_26:
        /*0088*/ 	.byte	0x03, 0x19
        /*008a*/ 	.short	0x0020


	//----- nvinfo : EIATTR_PARAM_CBANK
	.align		4
        /*008c*/ 	.byte	0x04, 0x0a
        /*008e*/ 	.short	(.L_28 - .L_27)
	.align		4
.L_27:
        /*0090*/ 	.word	index@(.nv.constant0._Z12countSquaresiibPiPA16384_c)
        /*0094*/ 	.short	0x0380
        /*0096*/ 	.short	0x0020


	//----- nvinfo : EIATTR_SW_WAR
	.align		4
.L_28:
        /*0098*/ 	.byte	0x04, 0x36
        /*009a*/ 	.short	(.L_30 - .L_29)
.L_29:
        /*009c*/ 	.word	0x00000008
.L_30:


//--------------------- .nv.callgraph             --------------------------
	.section	.nv.callgraph,"",@"SHT_CUDA_CALLGRAPH"
	.align	4
	.sectionentsize	8
	.align		4
        /*0000*/ 	.word	0x00000000
	.align		4
        /*0004*/ 	.word	0xffffffff
	.align		4
        /*0008*/ 	.word	index@(_Z12countSquaresiibPiPA16384_c)
	.align		4
        /*000c*/ 	.word	index@(vprintf)
	.align		4
        /*0010*/ 	.word	0x00000000
	.align		4
        /*0014*/ 	.word	0xfffffffe
	.align		4
        /*0018*/ 	.word	0x00000000
	.align		4
        /*001c*/ 	.word	0xfffffffd
	.align		4
        /*0020*/ 	.word	0x00000000
	.align		4
        /*0024*/ 	.word	0xfffffffc


//--------------------- .nv.constant4             --------------------------
	.section	.nv.constant4,"a",@progbits
	.align	8
	.align		8
.nv.constant4:
        /*0000*/ 	.dword	vprintf
	.align		8
        /*0008*/ 	.dword	$str


//--------------------- .text._Z12countSquaresiibPiPA16384_c --------------------------
	.section	.text._Z12countSquaresiibPiPA16384_c,"ax",@progbits
	.align	128
        .global         _Z12countSquaresiibPiPA16384_c
        .type           _Z12countSquaresiibPiPA16384_c,@function
        .size           _Z12countSquaresiibPiPA16384_c,(.L_x_12 - _Z12countSquaresiibPiPA16384_c)
        .other          _Z12countSquaresiibPiPA16384_c,@"STO_CUDA_ENTRY STV_DEFAULT"
_Z12countSquaresiibPiPA16384_c:
.text._Z12countSquaresiibPiPA16384_c:
[----:B------:R-:W0:Y:S01]  /*0000*/  LDC R1, c[0x0][0x37c] ;  /* 0x0000df00ff017b82 */ /* 0x000e220000000800 */
[----:B------:R-:W1:Y:S01]  /*0010*/  S2R R16, SR_CTAID.X ;  /* 0x0000000000107919 */ /* 0x000e620000002500 */
[----:B------:R-:W2:Y:S06]  /*0020*/  LDCU UR5, c[0x0][0x2fc] ;  /* 0x00005f80ff0577ac */ /* 0x000eac0008000800 */
[----:B------:R-:W3:Y:S01]  /*0030*/  LDC.64 R4, c[0x0][0x380] ;  /* 0x0000e000ff047b82 */ /* 0x000ee20000000a00 */
[----:B0-----:R-:W-:Y:S01]  /*0040*/  VIADD R1, R1, 0xfffffff8 ;  /* 0xfffffff801017836 */ /* 0x001fe20000000000 */
[----:B------:R-:W1:Y:S01]  /*0050*/  S2R R3, SR_TID.X ;  /* 0x0000000000037919 */ /* 0x000e620000002100 */
[----:B------:R-:W1:Y:S01]  /*0060*/  LDCU UR6, c[0x0][0x360] ;  /* 0x00006c00ff0677ac */ /* 0x000e620008000800 */
[----:B------:R-:W-:Y:S01]  /*0070*/  BSSY.RECONVERGENT B7, `(.L_x_0) ;  /* 0x000049e000077945 */ /* 0x000fe20003800200 */
[----:B------:R-:W-:Y:S01]  /*0080*/  IMAD.MOV.U32 R22, RZ, RZ, RZ ;  /* 0x000000ffff167224 */ /* 0x000fe200078e00ff */
[----:B------:R-:W0:Y:S01]  /*0090*/  LDCU UR4, c[0x0][0x2f8] ;  /* 0x00005f00ff0477ac */ /* 0x000e220008000800 */
[----:B------:R-:W4:Y:S01]  /*00a0*/  LDCU.64 UR36, c[0x0][0x358] ;  /* 0x00006b00ff2477ac */ /* 0x000f220008000a00 */
[----:B---3--:R-:W-:-:S02]  /*00b0*/  ISETP.GE.AND P0, PT, R5, 0x1, PT ;  /* 0x000000010500780c */ /* 0x008fc40003f06270 */
[----:B0-----:R-:W-:-:S05]  /*00c0*/  IADD3 R2, P1, PT, R1, UR4, RZ ;  /* 0x0000000401027c10 */ /* 0x001fca000ff3e0ff */
[----:B--2---:R-:W-:Y:S02]  /*00d0*/  IMAD.X R18, RZ, RZ, UR5, P1 ;  /* 0x00000005ff127e24 */ /* 0x004fe400088e06ff */
[----:B-1----:R-:W-:-:S04]  /*00e0*/  IMAD R16, R16, UR6, R3 ;  /* 0x0000000610107c24 */ /* 0x002fc8000f8e0203 */
[----:B------:R-:W-:-:S05]  /*00f0*/  VIADD R19, R16, 0x5 ;  /* 0x0000000510137836 */ /* 0x000fca0000000000 */
[----:B------:R-:W-:-:S13]  /*0100*/  ISETP.GE.OR P0, PT, R19, R4, !P0 ;  /* 0x000000041300720c */ /* 0x000fda0004706670 */
[----:B----4-:R-:W-:Y:S05]  /*0110*/  @P0 BRA `(.L_x_1) ;  /* 0x00000048004c0947 */ /* 0x010fea0003800000 */
[----:B------:R-:W0:Y:S02]  /*0120*/  LDCU.U8 UR4, c[0x0][0x388] ;  /* 0x00007100ff0477ac */ /* 0x000e240008000000 */
[----:B0-----:R-:W-:-:S04]  /*0130*/  UPRMT UR4, UR4, 0x8880, URZ ;  /* 0x0000888004047896 */ /* 0x001fc800080000ff */
[----:B------:R-:W-:-:S09]  /*0140*/  UISETP.NE.AND UP0, UPT, UR4, URZ, UPT ;  /* 0x000000ff0400728c */ /* 0x000fd2000bf05270 */
[----:B------:R-:W-:Y:S05]  /*0150*/  BRA.U !UP0, `(.L_x_2) ;  /* 0x0000002508387547 */ /* 0x000fea000b800000 */
[----:B------:R-:W-:Y:S02]  /*0160*/  IMAD.MOV.U32 R22, RZ, RZ, RZ ;  /* 0x000000ffff167224 */ /* 0x000fe400078e00ff */
[----:B------:R-:W-:-:S07]  /*0170*/  IMAD.MOV.U32 R17, RZ, RZ, RZ ;  /* 0x000000ffff117224 */ /* 0x000fce00078e00ff */
.L_x_7:
[----:B------:R-:W0:Y:S01]  /*0180*/  LDCU UR4, c[0x0][0x384] ;  /* 0x00007080ff0477ac */ /* 0x000e220008000800 */
[----:B------:R-:W-:Y:S01]  /*0190*/  VIADD R0, R17, 0x6 ;  /* 0x0000000611007836 */ /* 0x000fe20000000000 */
[----:B------:R-:W-:Y:S04]  /*01a0*/  BSSY.RECONVERGENT B6, `(.L_x_3) ;  /* 0x0000244000067945 */ /* 0x000fe80003800200 */
[----:B0-----:R-:W-:-:S13]  /*01b0*/  ISETP.GT.AND P0, PT, R0, UR4, PT ;  /* 0x0000000400007c0c */ /* 0x001fda000bf04270 */
[----:B------:R-:W-:Y:S05]  /*01c0*/  @P0 BRA `(.L_x_4) ;  /* 0x0000002400040947 */ /* 0x000fea0003800000 */
[----:B------:R-:W-:Y:S01]  /*01d0*/  BSSY.RECONVERGENT B0, `(.L_x_5) ;  /* 0x00001fe000007945 */ /* 0x000fe20003800200 */
[----:B------:R-:W-:Y:S02]  /*01e0*/  IMAD.MOV.U32 R28, RZ, RZ, 0x61 ;  /* 0x00000061ff1c7424 */ /* 0x000fe400078e00ff */
[----:B------:R-:W-:Y:S02]  /*01f0*/  IMAD.MOV.U32 R29, RZ, RZ, 0x62 ;  /* 0x00000062ff1d7424 */ /* 0x000fe400078e00ff */
[----:B------:R-:W-:Y:S02]  /*0200*/  IMAD.MOV.U32 R30, RZ, RZ, 0x63 ;  /* 0x00000063ff1e7424 */ /* 0x000fe400078e00ff */
[----:B------:R-:W-:Y:S02]  /*0210*/  IMAD.MOV.U32 R33, RZ, RZ, 0x64 ;  /* 0x00000064ff217424 */ /* 0x000fe400078e00ff */
[----:B------:R-:W-:Y:S02]  /*0220*/  IMAD.MOV.U32 R34, RZ, RZ, 0x65 ;  /* 0x00000065ff227424 */ /* 0x000fe400078e00ff */
[----:B------:R-:W-:-:S02]  /*0230*/  IMAD.MOV.U32 R35, RZ, RZ, 0x66 ;  /* 0x00000066ff237424 */ /* 0x000fc400078e00ff */
        /* <DEDUP_REMOVED lines=20> */
[----:B------:R-:W-:-:S07]  /*0380*/  IMAD.MOV.U32 R4, RZ, RZ, R16 ;  /* 0x000000ffff047224 */ /* 0x000fce00078e0010 */
.L_x_6:
[----:B------:R-:W0:Y:S02]  /*0390*/  LDC.64 R40, c[0x0][0x398] ;  /* 0x0000e600ff287b82 */ /* 0x000e240000000a00 */
[----:B0-----:R-:W-:-:S03]  /*03a0*/  IMAD.WIDE R40, R4, 0x4000, R40 ;  /* 0x0000400004287825 */ /* 0x001fc600078e0228 */
[----:B------:R-:W-:-:S05]  /*03b0*/  IADD3 R40, P0, PT, R40, R17, RZ ;  /* 0x0000001128287210 */ /* 0x000fca0007f1e0ff */
[----:B------:R-:W-:-:S05]  /*03c0*/  IMAD.X R41, RZ, RZ, R41, P0 ;  /* 0x000000ffff297224 */ /* 0x000fca00000e0629 */
[----:B------:R-:W2:Y:S04]  /*03d0*/  LDG.E.U8 R15, desc[UR36][R40.64] ;  /* 0x00000024280f7981 */ /* 0x000ea8000c1e1100 */
[----:B------:R-:W3:Y:S04]  /*03e0*/  LDG.E.U8 R0, desc[UR36][R40.64+0x1] ;  /* 0x0000012428007981 */ /* 0x000ee8000c1e1100 */
[----:B------:R-:W4:Y:S04]  /*03f0*/  LDG.E.U8 R3, desc[UR36][R40.64+0x2] ;  /* 0x0000022428037981 */ /* 0x000f28000c1e1100 */
[----:B------:R-:W5:Y:S01]  /*0400*/  LDG.E.U8 R5, desc[UR36][R40.64+0x3] ;  /* 0x0000032428057981 */ /* 0x000f62000c1e1100 */
[----:B------:R-:W-:-:S02]  /*0410*/  LOP3.LUT R6, R28, 0xff, RZ, 0xc0, !PT ;  /* 0x000000ff1c067812 */ /* 0x000fc400078ec0ff */
[----:B------:R-:W-:Y:S02]  /*0420*/  LOP3.LUT R42, R30, 0xff, RZ, 0xc0, !PT ;  /* 0x000000ff1e2a7812 */ /* 0x000fe400078ec0ff */
[----:B--2---:R-:W-:Y:S02]  /*0430*/  ISETP.NE.AND P2, PT, R15, R6, PT ;  /* 0x000000060f00720c */ /* 0x004fe40003f45270 */
[----:B------:R-:W-:Y:S02]  /*0440*/  LOP3.LUT R6, R29, 0xff, RZ, 0xc0, !PT ;  /* 0x000000ff1d067812 */ /* 0x000fe400078ec0ff */
[----:B------:R-:W-:Y:S02]  /*0450*/  SEL R28, R28, 0x30, P2 ;  /* 0x000000301c1c7807 */ /* 0x000fe40001000000 */
[----:B------:R-:W-:Y:S02]  /*0460*/  ISETP.NE.AND P3, PT, R15, R6, PT ;  /* 0x000000060f00720c */ /* 0x000fe40003f65270 */
[----:B------:R-:W-:-:S02]  /*0470*/  LOP3.LUT R6, R33, 0xff, RZ, 0xc0, !PT ;  /* 0x000000ff21067812 */ /* 0x000fc400078ec0ff */
[----:B------:R-:W-:Y:S02]  /*0480*/  SEL R29, R29, 0x30, P3 ;  /* 0x000000301d1d7807 */ /* 0x000fe40001800000 */
[----:B------:R-:W-:Y:S02]  /*0490*/  ISETP.NE.AND P5, PT, R15, R6, PT ;  /* 0x000000060f00720c */ /* 0x000fe40003fa5270 */
[----:B------:R-:W-:Y:S02]  /*04a0*/  LOP3.LUT R6, R35, 0xff, RZ, 0xc0, !PT ;  /* 0x000000ff23067812 */ /* 0x000fe400078ec0ff */
[C---:B------:R-:W-:Y:S02]  /*04b0*/  ISETP.NE.AND P4, PT, R15.reuse, R42, PT ;  /* 0x0000002a0f00720c */ /* 0x040fe40003f85270 */
[----:B------:R-:W-:Y:S02]  /*04c0*/  ISETP.NE.AND P0, PT, R15, R6, PT ;  /* 0x000000060f00720c */ /* 0x000fe40003f05270 */
[----:B------:R-:W-:-:S02]  /*04d0*/  LOP3.LUT R6, R37, 0xff, RZ, 0xc0, !PT ;  /* 0x000000ff25067812 */ /* 0x000fc400078ec0ff */
[----:B------:R-:W-:Y:S02]  /*04e0*/  SEL R30, R30, 0x30, P4 ;  /* 0x000000301e1e7807 */ /* 0x000fe40002000000 */
[C---:B------:R-:W-:Y:S02]  /*04f0*/  ISETP.NE.AND P2, PT, R15.reuse, R6, PT ;  /* 0x000000060f00720c */ /* 0x040fe40003f45270 */
[----:B------:R-:W-:Y:S02]  /*0500*/  LOP3.LUT R6, R38, 0xff, RZ, 0xc0, !PT ;  /* 0x000000ff26067812 */ /* 0x000fe400078ec0ff */
[----:B------:R-:W-:Y:S02]  /*0510*/  LOP3.LUT R42, R34, 0xff, RZ, 0xc0, !PT ;  /* 0x000000ff222a7812 */ /* 0x000fe400078ec0ff */
        /* <DEDUP_REMOVED lines=9> */
[----:B------:R-:W-:Y:S02]  /*05b0*/  ISETP.NE.AND P6, PT, R15, R6, PT ;  /* 0x000000060f00720c */ /* 0x000fe40003fc5270 */
[----:B------:R-:W-:Y:S02]  /*05c0*/  LOP3.LUT R6, R8, 0xff, RZ, 0xc0, !PT ;  /* 0x000000ff08067812 */ /* 0x000fe400078ec0ff */
[----:B------:R-:W-:Y:S02]  /*05d0*/  LOP3.LUT R42, R36, 0xff, RZ, 0xc0, !PT ;  /* 0x000000ff242a7812 */ /* 0x000fe400078ec0ff */
[----:B------:R-:W-:Y:S02]  /*05e0*/  SEL R35, R35, 0x30, P0 ;  /* 0x0000003023237807 */ /* 0x000fe40000000000 */
[----:B------:R-:W-:-:S02]  /*05f0*/  ISETP.NE.AND P0, PT, R15, R6, PT ;  /* 0x000000060f00720c */ /* 0x000fc40003f05270 */
[----:B------:R-:W-:Y:S02]  /*0600*/  ISETP.NE.AND P1, PT, R15, R42, PT ;  /* 0x0000002a0f00720c */ /* 0x000fe40003f25270 */
[----:B------:R-:W-:Y:S02]  /*0610*/  LOP3.LUT R6, R9, 0xff, RZ, 0xc0, !PT ;  /* 0x000000ff09067812 */ /* 0x000fe400078ec0ff */
[----:B------:R-:W-:Y:S02]  /*0620*/  SEL R36, R36, 0x30, P1 ;  /* 0x0000003024247807 */ /* 0x000fe40000800000 */
[----:B------:R-:W-:Y:S02]  /*0630*/  ISETP.NE.AND P1, PT, R15, R6, PT ;  /* 0x000000060f00720c */ /* 0x000fe40003f25270 */
[----:B------:R-:W2:Y:S01]  /*0640*/  LDG.E.U8 R6, desc[UR36][R40.64+0x4] ;  /* 0x0000042428067981 */ /* 0x000ea2000c1e1100 */
[----:B------:R-:W-:Y:S02]  /*0650*/  LOP3.LUT R42, R10, 0xff, RZ, 0xc0, !PT ;  /* 0x000000ff0a2a7812 */ /* 0x000fe400078ec0ff */
[----:B------:R-:W-:-:S02]  /*0660*/  SEL R37, R37, 0x30, P2 ;  /* 0x0000003025257807 */ /* 0x000fc40001000000 */
[----:B------:R-:W-:Y:S02]  /*0670*/  ISETP.NE.AND P2, PT, R15, R42, PT ;  /* 0x0000002a0f00720c */ /* 0x000fe40003f45270 */
[----:B------:R-:W-:Y:S02]  /*0680*/  LOP3.LUT R42, R11, 0xff, RZ, 0xc0, !PT ;  /* 0x000000ff0b2a7812 */ /* 0x000fe400078ec0ff */
[----:B------:R-:W-:Y:S02]  /*0690*/  SEL R38, R38, 0x30, P3 ;  /* 0x0000003026267807 */ /* 0x000fe40001800000 */
[----:B------:R-:W-:Y:S02]  /*06a0*/  ISETP.NE.AND P3, PT, R15, R42, PT ;  /* 0x0000002a0f00720c */ /* 0x000fe40003f65270 */
        /* <DEDUP_REMOVED lines=8> */
[C---:B------:R-:W-:Y:S02]  /*0730*/  ISETP.NE.AND P6, PT, R15.reuse, R42, PT ;  /* 0x0000002a0f00720c */ /* 0x040fe40003fc5270 */
        /* <DEDUP_REMOVED lines=21> */
[----:B------:R0:W2:Y:S01]  /*0890*/  LDG.E.U8 R15, desc[UR36][R40.64+0x5] ;  /* 0x00000524280f7981 */ /* 0x0000a2000c1e1100 */
[----:B------:R-:W-:Y:S02]  /*08a0*/  LOP3.LUT R39, R28, 0xff, RZ, 0xc0, !PT ;  /* 0x000000ff1c277812 */ /* 0x000fe400078ec0ff */
[----:B------:R-:W-:-:S02]  /*08b0*/  SEL R20, R20, 0x30, P0 ;  /* 0x0000003014147807 */ /* 0x000fc40000000000 */
[----:B---3--:R-:W-:Y:S02]  /*08c0*/  ISETP.NE.AND P0, PT, R0, R39, PT ;  /* 0x000000270000720c */ /* 0x008fe40003f05270 */
[----:B------:R-:W-:Y:S02]  /*08d0*/  LOP3.LUT R39, R30, 0xff, RZ, 0xc0, !PT ;  /* 0x000000ff1e277812 */ /* 0x000fe400078ec0ff */
[----:B------:R-:W-:Y:S02]  /*08e0*/  SEL R23, R23, 0x30, P2 ;  /* 0x0000003017177807 */ /* 0x000fe40001000000 */
[----:B------:R-:W-:Y:S02]  /*08f0*/  ISETP.NE.AND P2, PT, R0, R39, PT ;  /* 0x000000270000720c */ /* 0x000fe40003f45270 */
[----:B------:R-:W-:Y:S02]  /*0900*/  LOP3.LUT R39, R34, 0xff, RZ, 0xc0, !PT ;  /* 0x000000ff22277812 */ /* 0x000fe400078ec0ff */
[----:B0-----:R-:W-:-:S02]  /*0910*/  LOP3.LUT R41, R35, 0xff, RZ, 0xc0, !PT ;  /* 0x000000ff23297812 */ /* 0x001fc400078ec0ff */
[----:B------:R-:W-:Y:S02]  /*0920*/  SEL R25, R25, 0x30, P4 ;  /* 0x0000003019197807 */ /* 0x000fe40002000000 */
[----:B------:R-:W-:Y:S02]  /*0930*/  SEL R26, R26, 0x30, P5 ;  /* 0x000000301a1a7807 */ /* 0x000fe40002800000 */
[C---:B------:R-:W-:Y:S02]  /*0940*/  ISETP.NE.AND P4, PT, R0.reuse, R39, PT ;  /* 0x000000270000720c */ /* 0x040fe40003f85270 */
[----:B------:R-:W-:Y:S02]  /*0950*/  ISETP.NE.AND P5, PT, R0, R41, PT ;  /* 0x000000290000720c */ /* 0x000fe40003fa5270 */
[----:B------:R-:W-:Y:S02]  /*0960*/  LOP3.LUT R43, R29, 0xff, RZ, 0xc0, !PT ;  /* 0x000000ff1d2b7812 */ /* 0x000fe400078ec0ff */
[----:B------:R-:W-:-:S02]  /*0970*/  LOP3.LUT R39, R36, 0xff, RZ, 0xc0, !PT ;  /* 0x000000ff24277812 */ /* 0x000fc400078ec0ff */
[----:B------:R-:W-:Y:S02]  /*0980*/  LOP3.LUT R41, R37, 0xff, RZ, 0xc0, !PT ;  /* 0x000000ff25297812 */ /* 0x000fe400078ec0ff */
[----:B------:R-:W-:Y:S02]  /*0990*/  SEL R21, R21, 0x30, P1 ;  /* 0x0000003015157807 */ /* 0x000fe40000800000 */
[----:B------:R-:W-:Y:S02]  /*09a0*/  SEL R27, R27, 0x30, P6 ;  /* 0x000000301b1b7807 */ /* 0x000fe40003000000 */
[----:B------:R-:W-:Y:S02]  /*09b0*/  SEL R28, R28, 0x30, P0 ;  /* 0x000000301c1c7807 */ /* 0x000fe40000000000 */
[C---:B------:R-:W-:Y:S02]  /*09c0*/  ISETP.NE.AND P1, PT, R0.reuse, R43, PT ;  /* 0x0000002b0000720c */ /* 0x040fe40003f25270 */
[----:B------:R-:W-:-:S02]  /*09d0*/  ISETP.NE.AND P6, PT, R0, R39, PT ;  /* 0x000000270000720c */ /* 0x000fc40003fc5270 */
[----:B------:R-:W-:Y:S02]  /*09e0*/  ISETP.NE.AND P0, PT, R0, R41, PT ;  /* 0x000000290000720c */ /* 0x000fe40003f05270 */
[----:B------:R-:W-:Y:S02]  /*09f0*/  LOP3.LUT R43, R33, 0xff, RZ, 0xc0, !PT ;  /* 0x000000ff212b7812 */ /* 0x000fe400078ec0ff */
[----:B------:R-:W-:Y:S02]  /*0a00*/  LOP3.LUT R39, R38, 0xff, RZ, 0xc0, !PT ;  /* 0x000000ff26277812 */ /* 0x000fe400078ec0ff */
[----:B------:R-:W-:Y:S02]  /*0a10*/  LOP3.LUT R41, R32, 0xff, RZ, 0xc0, !PT ;  /* 0x000000ff20297812 */ /* 0x000fe400078ec0ff */
[----:B------:R-:W-:Y:S02]  /*0a20*/  SEL R24, R24, 0x30, P3 ;  /* 0x0000003018187807 */ /* 0x000fe40001800000 */
[----:B------:R-:W-:-:S02]  /*0a30*/  SEL R29, R29, 0x30, P1 ;  /* 0x000000301d1d7807 */ /* 0x000fc40000800000 */
[----:B------:R-:W-:Y:S02]  /*0a40*/  SEL R30, R30, 0x30, P2 ;  /* 0x000000301e1e7807 */ /* 0x000fe40001000000 */
[C---:B------:R-:W-:Y:S02]  /*0a50*/  ISETP.NE.AND P3, PT, R0.reuse, R43, PT ;  /* 0x0000002b0000720c */ /* 0x040fe40003f65270 */
[C---:B------:R-:W-:Y:S02]  /*0a60*/  ISETP.NE.AND P1, PT, R0.reuse, R39, PT ;  /* 0x000000270000720c */ /* 0x040fe40003f25270 */
[----:B------:R-:W-:Y:S02]  /*0a70*/  ISETP.NE.AND P2, PT, R0, R41, PT ;  /* 0x000000290000720c */ /* 0x000fe40003f45270 */
[----:B------:R-:W-:Y:S02]  /*0a80*/  LOP3.LUT R39, R31, 0xff, RZ, 0xc0, !PT ;  /* 0x000000ff1f277812 */ /* 0x000fe400078ec0ff */
[----:B------:R-:W-:-:S02]  /*0a90*/  LOP3.LUT R41, R7, 0xff, RZ, 0xc0, !PT ;  /* 0x000000ff07297812 */ /* 0x000fc400078ec0ff */
[----:B------:R-:W-:Y:S02]  /*0aa0*/  SEL R33, R33, 0x30, P3 ;  /* 0x0000003021217807 */ /* 0x000fe40001800000 */
[----:B------:R-:W-:Y:S02]  /*0ab0*/  SEL R34, R34, 0x30, P4 ;  /* 0x0000003022227807 */ /* 0x000fe40002000000 */
        /* <DEDUP_REMOVED lines=48> */
[C---:B----4-:R-:W-:Y:S02]  /*0dc0*/  ISETP.NE.AND P5, PT, R3.reuse, R0, PT ;  /* 0x000000000300720c */ /* 0x050fe40003fa5270 */
        /* <DEDUP_REMOVED lines=77> */
[C---:B-----5:R-:W-:Y:S02]  /*12a0*/  ISETP.NE.AND P3, PT, R5.reuse, R0, PT ;  /* 0x000000000500720c */ /* 0x060fe40003f65270 */
        /* <DEDUP_REMOVED lines=77> */
[C---:B--2---:R-:W-:Y:S02]  /*1780*/  ISETP.NE.AND P1, PT, R6.reuse, R3, PT ;  /* 0x000000030600720c */ /* 0x044fe40003f25270 */
        /* <DEDUP_REMOVED lines=72> */
[C---:B------:R-:W-:Y:S02]  /*1c10*/  ISETP.NE.AND P4, PT, R6.reuse, R3, PT ;  /* 0x000000030600720c */ /* 0x040fe40003f85270 */
[----:B------:R-:W-:Y:S02]  /*1c20*/  ISETP.NE.AND P5, PT, R6, R5, PT ;  /* 0x000000050600720c */ /* 0x000fe40003fa5270 */
[----:B------:R-:W-:-:S02]  /*1c30*/  SEL R20, R20, 0x30, P6 ;  /* 0x0000003014147807 */ /* 0x000fc40003000000 */
[----:B------:R-:W-:Y:S02]  /*1c40*/  LOP3.LUT R6, R29, 0xff, RZ, 0xc0, !PT ;  /* 0x000000ff1d067812 */ /* 0x000fe400078ec0ff */
[----:B------:R-:W-:Y:S02]  /*1c50*/  ISETP.NE.AND P6, PT, R15, R0, PT ;  /* 0x000000000f00720c */ /* 0x000fe40003fc5270 */
[----:B------:R-:W-:Y:S02]  /*1c60*/  LOP3.LUT R0, R30, 0xff, RZ, 0xc0, !PT ;  /* 0x000000ff1e007812 */ /* 0x000fe400078ec0ff */
[----:B------:R-:W-:Y:S02]  /*1c70*/  SEL R21, R21, 0x30, P0 ;  /* 0x0000003015157807 */ /* 0x000fe40000000000 */
[----:B------:R-:W-:Y:S02]  /*1c80*/  ISETP.NE.AND P0, PT, R15, R6, PT ;  /* 0x000000060f00720c */ /* 0x000fe40003f05270 */
[----:B------:R-:W-:-:S02]  /*1c90*/  SEL R23, R23, 0x30, P1 ;  /* 0x0000003017177807 */ /* 0x000fc40000800000 */
[----:B------:R-:W-:Y:S02]  /*1ca0*/  LOP3.LUT R6, R33, 0xff, RZ, 0xc0, !PT ;  /* 0x000000ff21067812 */ /* 0x000fe400078ec0ff */
[C---:B------:R-:W-:Y:S02]  /*1cb0*/  ISETP.NE.AND P1, PT, R15.reuse, R0, PT ;  /* 0x000000000f00720c */ /* 0x040fe40003f25270 */
        /* <DEDUP_REMOVED lines=46> */
[----:B------:R-:W-:Y:S02]  /*1fa0*/  ISETP.NE.AND P3, PT, R15, R0, PT ;  /* 0x000000000f00720c */ /* 0x000fe40003f65270 */
[----:B------:R-:W-:Y:S02]  /*1fb0*/  LOP3.LUT R6, R20, 0xff, RZ, 0xc0, !PT ;  /* 0x000000ff14067812 */ /* 0x000fe400078ec0ff */
[----:B------:R-:W-:Y:S02]  /*1fc0*/  LOP3.LUT R0, R21, 0xff, RZ, 0xc0, !PT ;  /* 0x000000ff15007812 */ /* 0x000fe400078ec0ff */
[----:B------:R-:W-:Y:S02]  /*1fd0*/  SEL R13, R13, 0x30, P2 ;  /* 0x000000300d0d7807 */ /* 0x000fe40001000000 */
[----:B------:R-:W-:Y:S02]  /*1fe0*/  SEL R8, R8, 0x30, P4 ;  /* 0x0000003008087807 */ /* 0x000fe40002000000 */
[----:B------:R-:W-:-:S02]  /*1ff0*/  SEL R9, R9, 0x30, P5 ;  /* 0x0000003009097807 */ /* 0x000fc40002800000 */
[----:B------:R-:W-:Y:S02]  /*2000*/  ISETP.NE.AND P2, PT, R4, R19, PT ;  /* 0x000000130400720c */ /* 0x000fe40003f45270 */
[C---:B------:R-:W-:Y:S02]  /*2010*/  ISETP.NE.AND P4, PT, R15.reuse, R6, PT ;  /* 0x000000060f00720c */ /* 0x040fe40003f85270 */
[----:B------:R-:W-:Y:S02]  /*2020*/  ISETP.NE.AND P5, PT, R15, R0, PT ;  /* 0x000000000f00720c */ /* 0x000fe40003fa5270 */
[----:B------:R-:W-:Y:S02]  /*2030*/  LOP3.LUT R6, R23, 0xff, RZ, 0xc0, !PT ;  /* 0x000000ff17067812 */ /* 0x000fe400078ec0ff */
[----:B------:R-:W-:Y:S01]  /*2040*/  LOP3.LUT R0, R24, 0xff, RZ, 0xc0, !PT ;  /* 0x000000ff18007812 */ /* 0x000fe200078ec0ff */
[----:B------:R-:W-:Y:S01]  /*2050*/  VIADD R3, R4, 0x1 ;  /* 0x0000000104037836 */ /* 0x000fe20000000000 */
[----:B------:R-:W-:-:S02]  /*2060*/  SEL R10, R10, 0x30, P6 ;  /* 0x000000300a0a7807 */ /* 0x000fc40003000000 */
[----:B------:R-:W-:Y:S02]  /*2070*/  SEL R11, R11, 0x30, P0 ;  /* 0x000000300b0b7807 */ /* 0x000fe40000000000 */
[C---:B------:R-:W-:Y:S02]  /*2080*/  ISETP.NE.AND P6, PT, R15.reuse, R6, PT ;  /* 0x000000060f00720c */ /* 0x040fe40003fc5270 */
[----:B------:R-:W-:Y:S02]  /*2090*/  ISETP.NE.AND P0, PT, R15, R0, PT ;  /* 0x000000000f00720c */ /* 0x000fe40003f05270 */
[----:B------:R-:W-:Y:S02]  /*20a0*/  LOP3.LUT R6, R25, 0xff, RZ, 0xc0, !PT ;  /* 0x000000ff19067812 */ /* 0x000fe400078ec0ff */
[----:B------:R-:W-:Y:S02]  /*20b0*/  LOP3.LUT R0, R26, 0xff, RZ, 0xc0, !PT ;  /* 0x000000ff1a007812 */ /* 0x000fe400078ec0ff */
[----:B------:R-:W-:-:S02]  /*20c0*/  LOP3.LUT R4, R27, 0xff, RZ, 0xc0, !PT ;  /* 0x000000ff1b047812 */ /* 0x000fc400078ec0ff */
[----:B------:R-:W-:Y:S02]  /*20d0*/  SEL R12, R12, 0x30, P1 ;  /* 0x000000300c0c7807 */ /* 0x000fe40000800000 */
[----:B------:R-:W-:Y:S02]  /*20e0*/  SEL R14, R14, 0x30, P3 ;  /* 0x000000300e0e7807 */ /* 0x000fe40001800000 */
[----:B------:R-:W-:Y:S02]  /*20f0*/  SEL R20, R20, 0x30, P4 ;  /* 0x0000003014147807 */ /* 0x000fe40002000000 */
[C---:B------:R-:W-:Y:S02]  /*2100*/  ISETP.NE.AND P1, PT, R15.reuse, R6, PT ;  /* 0x000000060f00720c */ /* 0x040fe40003f25270 */
[C---:B------:R-:W-:Y:S02]  /*2110*/  ISETP.NE.AND P3, PT, R15.reuse, R0, PT ;  /* 0x000000000f00720c */ /* 0x040fe40003f65270 */
[----:B------:R-:W-:Y:S01]  /*2120*/  ISETP.NE.AND P4, PT, R15, R4, PT ;  /* 0x000000040f00720c */ /* 0x000fe20003f85270 */
[----:B------:R-:W-:Y:S01]  /*2130*/  IMAD.MOV.U32 R4, RZ, RZ, R3 ;  /* 0x000000ffff047224 */ /* 0x000fe200078e0003 */
[----:B------:R-:W-:-:S02]  /*2140*/  SEL R21, R21, 0x30, P5 ;  /* 0x0000003015157807 */ /* 0x000fc40002800000 */
[----:B------:R-:W-:Y:S02]  /*2150*/  SEL R23, R23, 0x30, P6 ;  /* 0x0000003017177807 */ /* 0x000fe40003000000 */
[----:B------:R-:W-:Y:S02]  /*2160*/  SEL R24, R24, 0x30, P0 ;  /* 0x0000003018187807 */ /* 0x000fe40000000000 */
[----:B------:R-:W-:Y:S02]  /*2170*/  SEL R25, R25, 0x30, P1 ;  /* 0x0000003019197807 */ /* 0x000fe40000800000 */
[----:B------:R-:W-:Y:S02]  /*2180*/  SEL R26, R26, 0x30, P3 ;  /* 0x000000301a1a7807 */ /* 0x000fe40001800000 */
[----:B------:R-:W-:Y:S01]  /*2190*/  SEL R27, R27, 0x30, P4 ;  /* 0x000000301b1b7807 */ /* 0x000fe20002000000 */
[----:B------:R-:W-:Y:S06]  /*21a0*/  @P2 BRA `(.L_x_6) ;  /* 0xffffffe000782947 */ /* 0x000fec000383ffff */
[----:B------:R-:W-:Y:S05]  /*21b0*/  BSYNC.RECONVERGENT B0 ;  /* 0x0000000000007941 */ /* 0x000fea0003800200 */
.L_x_5:
[----:B------:R-:W-:Y:S02]  /*21c0*/  LOP3.LUT R29, R29, 0xff, RZ, 0xc0, !PT ;  /* 0x000000ff1d1d7812 */ /* 0x000fe400078ec0ff */
[----:B------:R-:W-:Y:S02]  /*21d0*/  LOP3.LUT R28, R28, 0xff, RZ, 0xc0, !PT ;  /* 0x000000ff1c1c7812 */ /* 0x000fe400078ec0ff */
[----:B------:R-:W-:Y:S02]  /*21e0*/  ISETP.NE.AND P0, PT, R29, 0x30, PT ;  /* 0x000000301d00780c */ /* 0x000fe40003f05270 */
[----:B------:R-:W-:Y:S02]  /*21f0*/  LOP3.LUT R30, R30, 0xff, RZ, 0xc0, !PT ;  /* 0x000000ff1e1e7812 */ /* 0x000fe400078ec0ff */
[----:B------:R-:W-:Y:S02]  /*2200*/  ISETP.NE.OR P0, PT, R28, 0x30, P0 ;  /* 0x000000301c00780c */ /* 0x000fe40000705670 */
[----:B------:R-:W-:-:S02]  /*2210*/  LOP3.LUT R33, R33, 0xff, RZ, 0xc0, !PT ;  /* 0x000000ff21217812 */ /* 0x000fc400078ec0ff */
[----:B------:R-:W-:Y:S02]  /*2220*/  ISETP.NE.OR P0, PT, R30, 0x30, P0 ;  /* 0x000000301e00780c */ /* 0x000fe40000705670 */
[----:B------:R-:W-:Y:S02]  /*2230*/  LOP3.LUT R34, R34, 0xff, RZ, 0xc0, !PT ;  /* 0x000000ff22227812 */ /* 0x000fe400078ec0ff */
[----:B------:R-:W-:Y:S02]  /*2240*/  ISETP.NE.OR P0, PT, R33, 0x30, P0 ;  /* 0x000000302100780c */ /* 0x000fe40000705670 */
        /* <DEDUP_REMOVED lines=41> */
[----:B------:R-:W-:-:S04]  /*24e0*/  ISETP.NE.OR P0, PT, R26, 0x30, P0 ;  /* 0x000000301a00780c */ /* 0x000fc80000705670 */
[----:B------:R-:W-:-:S13]  /*24f0*/  ISETP.NE.OR P0, PT, R27, 0x30, P0 ;  /* 0x000000301b00780c */ /* 0x000fda0000705670 */
[----:B------:R-:W-:Y:S05]  /*2500*/  @P0 BRA `(.L_x_4) ;  /* 0x0000000000340947 */ /* 0x000fea0003800000 */
[----:B------:R-:W0:Y:S01]  /*2510*/  LDCU UR6, c[0x0][0x2f8] ;  /* 0x00005f00ff0677ac */ /* 0x000e220008000800 */
[----:B------:R-:W-:Y:S01]  /*2520*/  MOV R0, 0x0 ;  /* 0x0000000000007802 */ /* 0x000fe20000000f00 */
[----:B------:R-:W-:Y:S01]  /*2530*/  VIADD R22, R22, 0x1 ;  /* 0x0000000116167836 */ /* 0x000fe20000000000 */
[----:B------:R-:W1:Y:S02]  /*2540*/  LDCU.64 UR4, c[0x4][0x8] ;  /* 0x01000100ff0477ac */ /* 0x000e640008000a00 */
[----:B------:R2:W3:Y:S01]  /*2550*/  LDC.64 R8, c[0x4][R0] ;  /* 0x0100000000087b82 */ /* 0x0004e20000000a00 */
[----:B------:R-:W-:Y:S02]  /*2560*/  IMAD.MOV.U32 R6, RZ, RZ, R2 ;  /* 0x000000ffff067224 */ /* 0x000fe400078e0002 */
[----:B------:R-:W-:Y:S02]  /*2570*/  IMAD.MOV.U32 R7, RZ, RZ, R18 ;  /* 0x000000ffff077224 */ /* 0x000fe400078e0012 */
[----:B0-----:R-:W-:-:S02]  /*2580*/  VIADD R3, R2, -UR6 ;  /* 0x8000000602037c36 */ /* 0x001fc40008000000 */
[----:B-1----:R-:W-:-:S03]  /*2590*/  IMAD.U32 R4, RZ, RZ, UR4 ;  /* 0x00000004ff047e24 */ /* 0x002fc6000f8e00ff */
[----:B------:R2:W-:Y:S01]  /*25a0*/  STL.64 [R3], R16 ;  /* 0x0000001003007387 */ /* 0x0005e20000100a00 */
[----:B------:R-:W-:-:S07]  /*25b0*/  IMAD.U32 R5, RZ, RZ, UR5 ;  /* 0x00000005ff057e24 */ /* 0x000fce000f8e00ff */
[----:B------:R-:W-:-:S07]  /*25c0*/  LEPC R20, `(.L_x_4) ;  /* 0x000000001014794e */ /* 0x000fce0000000000 */
[----:B--23--:R-:W-:Y:S05]  /*25d0*/  CALL.ABS.NOINC R8 ;  /* 0x0000000008007343 */ /* 0x00cfea0003c00000 */
.L_x_4:
[----:B------:R-:W-:Y:S05]  /*25e0*/  BSYNC.RECONVERGENT B6 ;  /* 0x0000000000067941 */ /* 0x000fea0003800200 */
.L_x_3:
[----:B------:R-:W0:Y:S01]  /*25f0*/  LDCU UR4, c[0x0][0x384] ;  /* 0x00007080ff0477ac */ /* 0x000e220008000800 */
[----:B------:R-:W-:-:S05]  /*2600*/  VIADD R17, R17, 0x1 ;  /* 0x0000000111117836 */ /* 0x000fca0000000000 */
[----:B0-----:R-:W-:-:S13]  /*2610*/  ISETP.NE.AND P0, PT, R17, UR4, PT ;  /* 0x0000000411007c0c */ /* 0x001fda000bf05270 */
[----:B------:R-:W-:Y:S05]  /*2620*/  @P0 BRA `(.L_x_7) ;  /* 0xffffffd800d40947 */ /* 0x000fea000383ffff */
[----:B------:R-:W-:Y:S05]  /*2630*/  BRA `(.L_x_1) ;  /* 0x0000002400047947 */ /* 0x000fea0003800000 */
.L_x_2:
[----:B------:R-:W-:Y:S01]  /*2640*/  IMAD.MOV.U32 R22, RZ, RZ, RZ ;  /* 0x000000ffff167224 */ /* 0x000fe200078e00ff */
[----:B------:R-:W-:-:S06]  /*2650*/  UMOV UR4, URZ ;  /* 0x000000ff00047c82 */ /* 0x000fcc0008000000 */
.L_x_10:
[----:B------:R-:W0:Y:S01]  /*2660*/  LDCU UR6, c[0x0][0x384] ;  /* 0x00007080ff0677ac */ /* 0x000e220008000800 */
[----:B------:R-:W-:-:S04]  /*2670*/  UIADD3 UR5, UPT, UPT, UR4, 0x6, URZ ;  /* 0x0000000604057890 */ /* 0x000fc8000fffe0ff */
[----:B0-----:R-:W-:-:S09]  /*2680*/  UISETP.GT.AND UP0, UPT, UR5, UR6, UPT ;  /* 0x000000060500728c */ /* 0x001fd2000bf04270 */
[----:B------:R-:W-:Y:S05]  /*2690*/  BRA.U UP0, `(.L_x_8) ;  /* 0x0000002100dc7547 */ /* 0x000fea000b800000 */
[----:B------:R-:W-:Y:S01]  /*26a0*/  IMAD.MOV.U32 R29, RZ, RZ, 0x61 ;  /* 0x00000061ff1d7424 */ /* 0x000fe200078e00ff */
[----:B------:R-:W0:Y:S01]  /*26b0*/  LDCU.64 UR8, c[0x0][0x398] ;  /* 0x00007300ff0877ac */ /* 0x000e220008000a00 */
[----:B------:R-:W-:Y:S02]  /*26c0*/  IMAD.MOV.U32 R28, RZ, RZ, 0x62 ;  /* 0x00000062ff1c7424 */ /* 0x000fe400078e00ff */
[----:B------:R-:W-:Y:S01]  /*26d0*/  IMAD.MOV.U32 R27, RZ, RZ, 0x63 ;  /* 0x00000063ff1b7424 */ /* 0x000fe200078e00ff */
[----:B------:R-:W-:Y:S01]  /*26e0*/  UMOV UR5, URZ ;  /* 0x000000ff00057c82 */ /* 0x000fe20008000000 */
        /* <DEDUP_REMOVED lines=23> */
[----:B0-----:R-:W-:-:S07]  /*2860*/  IMAD.MOV.U32 R0, RZ, RZ, R16 ;  /* 0x000000ffff007224 */ /* 0x001fce00078e0010 */
.L_x_9:
[----:B------:R-:W-:-:S04]  /*2870*/  UIADD3 UR6, UP0, UPT, UR4, UR8, URZ ;  /* 0x0000000804067290 */ /* 0x000fc8000ff1e0ff */
[----:B------:R-:W-:Y:S02]  /*2880*/  UIADD3.X UR7, UPT, UPT, URZ, UR9, URZ, UP0, !UPT ;  /* 0x00000009ff077290 */ /* 0x000fe400087fe4ff */
[----:B------:R-:W-:-:S04]  /*2890*/  IMAD.U32 R36, RZ, RZ, UR6 ;  /* 0x00000006ff247e24 */ /* 0x000fc8000f8e00ff */
[----:B------:R-:W-:Y:S02]  /*28a0*/  IMAD.U32 R37, RZ, RZ, UR7 ;  /* 0x00000007ff257e24 */ /* 0x000fe4000f8e00ff */
[----:B------:R-:W-:-:S05]  /*28b0*/  IMAD.WIDE R36, R0, 0x4000, R36 ;  /* 0x0000400000247825 */ /* 0x000fca00078e0224 */
[----:B------:R-:W2:Y:S04]  /*28c0*/  LDG.E.U8 R35, desc[UR36][R36.64] ;  /* 0x0000002424237981 */ /* 0x000ea8000c1e1100 */
[----:B------:R-:W3:Y:S04]  /*28d0*/  LDG.E.U8 R2, desc[UR36][R36.64+0x1] ;  /* 0x0000012424027981 */ /* 0x000ee8000c1e1100 */
[----:B------:R-:W4:Y:S04]  /*28e0*/  LDG.E.U8 R3, desc[UR36][R36.64+0x2] ;  /* 0x0000022424037981 */ /* 0x000f28000c1e1100 */
[----:B------:R-:W5:Y:S01]  /*28f0*/  LDG.E.U8 R4, desc[UR36][R36.64+0x3] ;  /* 0x0000032424047981 */ /* 0x000f62000c1e1100 */
[----:B------:R-:W-:-:S02]  /*2900*/  LOP3.LUT R38, R29, 0xff, RZ, 0xc0, !PT ;  /* 0x000000ff1d267812 */ /* 0x000fc400078ec0ff */
[----:B------:R-:W-:Y:S01]  /*2910*/  LOP3.LUT R40, R28, 0xff, RZ, 0xc0, !PT ;  /* 0x000000ff1c287812 */ /* 0x000fe200078ec0ff */
[----:B------:R-:W5:Y:S01]  /*2920*/  LDG.E.U8 R5, desc[UR36][R36.64+0x4] ;  /* 0x0000042424057981 */ /* 0x000f62000c1e1100 */
[----:B------:R-:W-:-:S03]  /*2930*/  LOP3.LUT R42, R27, 0xff, RZ, 0xc0, !PT ;  /* 0x000000ff1b2a7812 */ /* 0x000fc600078ec0ff */
[----:B------:R0:W5:Y:S01]  /*2940*/  LDG.E.U8 R6, desc[UR36][R36.64+0x5] ;  /* 0x0000052424067981 */ /* 0x000162000c1e1100 */
[----:B------:R-:W-:Y:S01]  /*2950*/  UIADD3 UR5, UPT, UPT, UR5, 0x1, URZ ;  /* 0x0000000105057890 */ /* 0x000fe2000fffe0ff */
[----:B------:R-:W-:-:S03]  /*2960*/  VIADD R0, R0, 0x1 ;  /* 0x0000000100007836 */ /* 0x000fc60000000000 */
[----:B------:R-:W-:Y:S01]  /*2970*/  UISETP.NE.AND UP0, UPT, UR5, 0x6, UPT ;  /* 0x000000060500788c */ /* 0x000fe2000bf05270 */
[----:B0-----:R-:W-:Y:S02]  /*2980*/  LOP3.LUT R36, R7, 0xff, RZ, 0xc0, !PT ;  /* 0x000000ff07247812 */ /* 0x001fe400078ec0ff */
[----:B--2---:R-:W-:Y:S02]  /*2990*/  ISETP.NE.AND P0, PT, R35, R38, PT ;  /* 0x000000262300720c */ /* 0x004fe40003f05270 */
[----:B------:R-:W-:Y:S02]  /*29a0*/  LOP3.LUT R38, R26, 0xff, RZ, 0xc0, !PT ;  /* 0x000000ff1a267812 */ /* 0x000fe400078ec0ff */
[----:B------:R-:W-:Y:S02]  /*29b0*/  SEL R29, R29, 0x30, P0 ;  /* 0x000000301d1d7807 */ /* 0x000fe40000000000 */
[----:B------:R-:W-:Y:S02]  /*29c0*/  ISETP.NE.AND P2, PT, R35, R38, PT ;  /* 0x000000262300720c */ /* 0x000fe40003f45270 */
[----:B------:R-:W-:-:S02]  /*29d0*/  LOP3.LUT R38, R23, 0xff, RZ, 0xc0, !PT ;  /* 0x000000ff17267812 */ /* 0x000fc400078ec0ff */
[C---:B------:R-:W-:Y:S02]  /*29e0*/  ISETP.NE.AND P4, PT, R35.reuse, R40, PT ;  /* 0x000000282300720c */ /* 0x040fe40003f85270 */
[C---:B------:R-:W-:Y:S02]  /*29f0*/  ISETP.NE.AND P3, PT, R35.reuse, R42, PT ;  /* 0x0000002a2300720c */ /* 0x040fe40003f65270 */
        /* <DEDUP_REMOVED lines=8> */
[C---:B------:R-:W-:Y:S02]  /*2a80*/  ISETP.NE.AND P4, PT, R35.reuse, R38, PT ;  /* 0x000000262300720c */ /* 0x040fe40003f85270 */
[----:B------:R-:W-:-:S02]  /*2a90*/  ISETP.NE.AND P3, PT, R35, R36, PT ;  /* 0x000000242300720c */ /* 0x000fc40003f65270 */
[----:B------:R-:W-:Y:S02]  /*2aa0*/  LOP3.LUT R42, R24, 0xff, RZ, 0xc0, !PT ;  /* 0x000000ff182a7812 */ /* 0x000fe400078ec0ff */
[----:B------:R-:W-:Y:S02]  /*2ab0*/  LOP3.LUT R38, R10, 0xff, RZ, 0xc0, !PT ;  /* 0x000000ff0a267812 */ /* 0x000fe400078ec0ff */
[----:B------:R-:W-:Y:S02]  /*2ac0*/  LOP3.LUT R36, R11, 0xff, RZ, 0xc0, !PT ;  /* 0x000000ff0b247812 */ /* 0x000fe400078ec0ff */
[----:B------:R-:W-:Y:S02]  /*2ad0*/  SEL R26, R26, 0x30, P2 ;  /* 0x000000301a1a7807 */ /* 0x000fe40001000000 */
[----:B------:R-:W-:Y:S02]  /*2ae0*/  SEL R25, R25, 0x30, P6 ;  /* 0x0000003019197807 */ /* 0x000fe40003000000 */
[----:B------:R-:W-:-:S02]  /*2af0*/  ISETP.NE.AND P5, PT, R35, R42, PT ;  /* 0x0000002a2300720c */ /* 0x000fc40003fa5270 */
[C---:B------:R-:W-:Y:S02]  /*2b00*/  ISETP.NE.AND P2, PT, R35.reuse, R38, PT ;  /* 0x000000262300720c */ /* 0x040fe40003f45270 */
[----:B------:R-:W-:Y:S02]  /*2b10*/  ISETP.NE.AND P6, PT, R35, R36, PT ;  /* 0x000000242300720c */ /* 0x000fe40003fc5270 */
[----:B------:R-:W-:Y:S02]  /*2b20*/  LOP3.LUT R38, R12, 0xff, RZ, 0xc0, !PT ;  /* 0x000000ff0c267812 */ /* 0x000fe400078ec0ff */
[----:B------:R-:W-:Y:S02]  /*2b30*/  LOP3.LUT R36, R13, 0xff, RZ, 0xc0, !PT ;  /* 0x000000ff0d247812 */ /* 0x000fe400078ec0ff */
[----:B------:R-:W-:Y:S02]  /*2b40*/  SEL R24, R24, 0x30, P5 ;  /* 0x0000003018187807 */ /* 0x000fe40002800000 */
[----:B------:R-:W-:-:S02]  /*2b50*/  SEL R23, R23, 0x30, P1 ;  /* 0x0000003017177807 */ /* 0x000fc40000800000 */
        /* <DEDUP_REMOVED lines=42> */
[C---:B---3--:R-:W-:Y:S02]  /*2e00*/  ISETP.NE.AND P5, PT, R2.reuse, R37, PT ;  /* 0x000000250200720c */ /* 0x048fe40003fa5270 */
        /* <DEDUP_REMOVED lines=77> */
[C---:B----4-:R-:W-:Y:S02]  /*32e0*/  ISETP.NE.AND P2, PT, R3.reuse, R36, PT ;  /* 0x000000240300720c */ /* 0x050fe40003f45270 */
        /* <DEDUP_REMOVED lines=77> */
[C---:B-----5:R-:W-:Y:S02]  /*37c0*/  ISETP.NE.AND P4, PT, R4.reuse, R35, PT ;  /* 0x000000230400720c */ /* 0x060fe40003f85270 */
        /* <DEDUP_REMOVED lines=229> */
[----:B------:R-:W-:Y:S02]  /*4620*/  SEL R20, R20, 0x30, P3 ;  /* 0x0000003014147807 */ /* 0x000fe40001800000 */
[----:B------:R-:W-:Y:S02]  /*4630*/  SEL R21, R21, 0x30, P2 ;  /* 0x0000003015157807 */ /* 0x000fe40001000000 */
[----:B------:R-:W-:Y:S02]  /*4640*/  SEL R32, R32, 0x30, P6 ;  /* 0x0000003020207807 */ /* 0x000fe40003000000 */
[----:B------:R-:W-:-:S02]  /*4650*/  SEL R33, R33, 0x30, P5 ;  /* 0x0000003021217807 */ /* 0x000fc40002800000 */
[----:B------:R-:W-:Y:S02]  /*4660*/  SEL R34, R34, 0x30, P1 ;  /* 0x0000003022227807 */ /* 0x000fe40000800000 */
[----:B------:R-:W-:Y:S02]  /*4670*/  SEL R31, R31, 0x30, P0 ;  /* 0x000000301f1f7807 */ /* 0x000fe40000000000 */
[----:B------:R-:W-:Y:S01]  /*4680*/  SEL R30, R30, 0x30, P4 ;  /* 0x000000301e1e7807 */ /* 0x000fe20002000000 */
[----:B------:R-:W-:Y:S06]  /*4690*/  BRA.U UP0, `(.L_x_9) ;  /* 0xffffffe100747547 */ /* 0x000fec000b83ffff */
[----:B------:R-:W-:Y:S01]  /*46a0*/  LOP3.LUT R28, R28, 0xff, RZ, 0xc0, !PT ;  /* 0x000000ff1c1c7812 */ /* 0x000fe200078ec0ff */
[----:B------:R-:W-:Y:S01]  /*46b0*/  VIADD R0, R22, 0x1 ;  /* 0x0000000116007836 */ /* 0x000fe20000000000 */
[----:B------:R-:W-:Y:S02]  /*46c0*/  LOP3.LUT R29, R29, 0xff, RZ, 0xc0, !PT ;  /* 0x000000ff1d1d7812 */ /* 0x000fe400078ec0ff */
[----:B------:R-:W-:Y:S02]  /*46d0*/  ISETP.NE.AND P0, PT, R28, 0x30, PT ;  /* 0x000000301c00780c */ /* 0x000fe40003f05270 */
[----:B------:R-:W-:Y:S02]  /*46e0*/  LOP3.LUT R27, R27, 0xff, RZ, 0xc0, !PT ;  /* 0x000000ff1b1b7812 */ /* 0x000fe400078ec0ff */
[----:B------:R-:W-:Y:S02]  /*46f0*/  ISETP.EQ.AND P0, PT, R29, 0x30, !P0 ;  /* 0x000000301d00780c */ /* 0x000fe40004702270 */
[----:B------:R-:W-:-:S02]  /*4700*/  LOP3.LUT R26, R26, 0xff, RZ, 0xc0, !PT ;  /* 0x000000ff1a1a7812 */ /* 0x000fc400078ec0ff */
[----:B------:R-:W-:Y:S02]  /*4710*/  ISETP.EQ.AND P0, PT, R27, 0x30, P0 ;  /* 0x000000301b00780c */ /* 0x000fe40000702270 */
[----:B------:R-:W-:Y:S02]  /*4720*/  LOP3.LUT R25, R25, 0xff, RZ, 0xc0, !PT ;  /* 0x000000ff19197812 */ /* 0x000fe400078ec0ff */
[----:B------:R-:W-:Y:S02]  /*4730*/  ISETP.EQ.AND P0, PT, R26, 0x30, P0 ;  /* 0x000000301a00780c */ /* 0x000fe40000702270 */
[----:B------:R-:W-:Y:S02]  /*4740*/  LOP3.LUT R24, R24, 0xff, RZ, 0xc0, !PT ;  /* 0x000000ff18187812 */ /* 0x000fe400078ec0ff */
[----:B------:R-:W-:Y:S02]  /*4750*/  ISETP.EQ.AND P0, PT, R25, 0x30, P0 ;  /* 0x000000301900780c */ /* 0x000fe40000702270 */
        /* <DEDUP_REMOVED lines=39> */
[----:B------:R-:W-:-:S04]  /*49d0*/  ISETP.EQ.AND P0, PT, R31, 0x30, P0 ;  /* 0x000000301f00780c */ /* 0x000fc80000702270 */
[----:B------:R-:W-:-:S13]  /*49e0*/  ISETP.EQ.AND P0, PT, R30, 0x30, P0 ;  /* 0x000000301e00780c */ /* 0x000fda0000702270 */
[----:B------:R-:W-:-:S04]  /*49f0*/  @!P0 IMAD.MOV R0, RZ, RZ, R22 ;  /* 0x000000ffff008224 */ /* 0x000fc800078e0216 */
[----:B------:R-:W-:-:S07]  /*4a00*/  IMAD.MOV.U32 R22, RZ, RZ, R0 ;  /* 0x000000ffff167224 */ /* 0x000fce00078e0000 */
.L_x_8:
[----:B------:R-:W0:Y:S01]  /*4a10*/  LDCU UR5, c[0x0][0x384] ;  /* 0x00007080ff0577ac */ /* 0x000e220008000800 */
[----:B------:R-:W-:-:S04]  /*4a20*/  UIADD3 UR4, UPT, UPT, UR4, 0x1, URZ ;  /* 0x0000000104047890 */ /* 0x000fc8000fffe0ff */
[----:B0-----:R-:W-:-:S09]  /*4a30*/  UISETP.NE.AND UP0, UPT, UR4, UR5, UPT ;  /* 0x000000050400728c */ /* 0x001fd2000bf05270 */
[----:B------:R-:W-:Y:S05]  /*4a40*/  BRA.U UP0, `(.L_x_10) ;  /* 0xffffffdd00047547 */ /* 0x000fea000b83ffff */
.L_x_1:
[----:B------:R-:W-:Y:S05]  /*4a50*/  BSYNC.RECONVERGENT B7 ;  /* 0x0000000000077941 */ /* 0x000fea0003800200 */
.L_x_0:
[----:B------:R-:W0:Y:S02]  /*4a60*/  LDC.64 R2, c[0x0][0x390] ;  /* 0x0000e400ff027b82 */ /* 0x000e240000000a00 */
[----:B0-----:R-:W-:-:S05]  /*4a70*/  IMAD.WIDE R16, R16, 0x4, R2 ;  /* 0x0000000410107825 */ /* 0x001fca00078e0202 */
[----:B------:R-:W-:Y:S01]  /*4a80*/  STG.E desc[UR36][R16.64], R22 ;  /* 0x0000001610007986 */ /* 0x000fe2000c101924 */
[----:B------:R-:W-:Y:S05]  /*4a90*/  EXIT ;  /* 0x000000000000794d */ /* 0x000fea0003800000 */
.L_x_11:
[----:B------:R-:W-:-:S00]  /*4aa0*/  BRA `(.L_x_11) ;  /* 0xfffffffc00fc7947 */ /* 0x000fc0000383ffff */
[----:B------:R-:W-:-:S00]  /*4ab0*/  NOP ;  /* 0x0000000000007918 */ /* 0x000fc00000000000 */
        /* <DEDUP_REMOVED lines=12> */
.L_x_12:


//--------------------- .nv.global.init           --------------------------
	.section	.nv.global.init,"aw",@progbits
.nv.global.init:
	.type		$str,@object
	.size		$str,(.L_0 - $str)
$str:
        /*0000*/ 	.byte	0x25, 0x64, 0x20, 0x25, 0x64, 0x0a, 0x00
.L_0:


//--------------------- .nv.shared.reserved.0     --------------------------
	.section	.nv.shared.reserved.0,"aw",@nobits
	.weak		__nv_reservedSMEM_offset_0_alias
	.size		__nv_reservedSMEM_offset_0_alias, 0, 64
	.other		__nv_reservedSMEM_offset_0_alias,@"STO_CUDA_RESERVED_SHARED STV_DEFAULT"
__nv_reservedSMEM_offset_0_alias:
	.zero		0
	.zero		64


//--------------------- .nv.constant0._Z12countSquaresiibPiPA16384_c --------------------------
	.section	.nv.constant0._Z12countSquaresiibPiPA16384_c,"a",@progbits
	.sectionflags	@""
	.align	4
.nv.constant0._Z12countSquaresiibPiPA16384_c:
	.zero		928


//--------------------- SYMBOLS --------------------------

	.type		.nv.reservedSmem.offset0,@object
	.size		.nv.reservedSmem.offset0,0x4
	.type		vprintf,@function
